//
// Generated by NVIDIA NVVM Compiler
//
// Compiler Build ID: CL-36424714
// Cuda compilation tools, release 13.0, V13.0.88
// Based on NVVM 20.0.0
//

.version 9.0
.target sm_100
.address_size 64

	// .globl	_Z18GetMaxMinPerTensorIfEvPKT_iPS0_S3_ii
.extern .func  (.param .b32 func_retval0) vprintf
(
	.param .b64 vprintf_param_0,
	.param .b64 vprintf_param_1
)
;
.func  (.param .b64 func_retval0) __internal_accurate_pow
(
	.param .b64 __internal_accurate_pow_param_0
)
;
.extern .shared .align 16 .b8 shared_max_min_memory[];
.global .align 1 .b8 $str[11] = {115, 99, 97, 108, 101, 58, 32, 37, 102, 10};

.visible .entry _Z18GetMaxMinPerTensorIfEvPKT_iPS0_S3_ii(
	.param .u64 .ptr .align 1 _Z18GetMaxMinPerTensorIfEvPKT_iPS0_S3_ii_param_0,
	.param .u32 _Z18GetMaxMinPerTensorIfEvPKT_iPS0_S3_ii_param_1,
	.param .u64 .ptr .align 1 _Z18GetMaxMinPerTensorIfEvPKT_iPS0_S3_ii_param_2,
	.param .u64 .ptr .align 1 _Z18GetMaxMinPerTensorIfEvPKT_iPS0_S3_ii_param_3,
	.param .u32 _Z18GetMaxMinPerTensorIfEvPKT_iPS0_S3_ii_param_4,
	.param .u32 _Z18GetMaxMinPerTensorIfEvPKT_iPS0_S3_ii_param_5
)
{
	.reg .pred 	%p<15>;
	.reg .b32 	%r<55>;
	.reg .b32 	%f<53>;
	.reg .b64 	%rd<15>;

	ld.param.u64 	%rd4, [_Z18GetMaxMinPerTensorIfEvPKT_iPS0_S3_ii_param_0];
	ld.param.u32 	%r25, [_Z18GetMaxMinPerTensorIfEvPKT_iPS0_S3_ii_param_1];
	ld.param.u64 	%rd5, [_Z18GetMaxMinPerTensorIfEvPKT_iPS0_S3_ii_param_2];
	ld.param.u64 	%rd6, [_Z18GetMaxMinPerTensorIfEvPKT_iPS0_S3_ii_param_3];
	cvta.to.global.u64 	%rd1, %rd4;
	cvta.to.global.u64 	%rd2, %rd6;
	cvta.to.global.u64 	%rd3, %rd5;
	mov.u32 	%r52, %ntid.x;
	shl.b32 	%r26, %r52, 2;
	mov.u32 	%r27, shared_max_min_memory;
	add.s32 	%r2, %r27, %r26;
	mov.u32 	%r28, %nctaid.x;
	mul.lo.s32 	%r3, %r52, %r28;
	mov.u32 	%r4, %tid.x;
	mov.u32 	%r29, %ctaid.x;
	mad.lo.s32 	%r5, %r29, %r52, %r4;
	shl.b32 	%r30, %r4, 2;
	add.s32 	%r6, %r27, %r30;
	mov.b32 	%r31, 8388608;
	st.shared.u32 	[%r6], %r31;
	add.s32 	%r7, %r2, %r30;
	mov.b32 	%r32, 2139095039;
	st.shared.u32 	[%r7], %r32;
	setp.ge.s32 	%p1, %r5, %r25;
	@%p1 bra 	$L__BB0_8;
	add.s32 	%r33, %r5, %r3;
	max.s32 	%r34, %r25, %r33;
	setp.lt.s32 	%p2, %r33, %r25;
	selp.u32 	%r35, 1, 0, %p2;
	add.s32 	%r36, %r33, %r35;
	sub.s32 	%r37, %r34, %r36;
	div.u32 	%r38, %r37, %r3;
	add.s32 	%r8, %r38, %r35;
	and.b32  	%r39, %r8, 3;
	setp.eq.s32 	%p3, %r39, 3;
	mov.f32 	%f51, 0f00800000;
	mov.f32 	%f52, 0f7F7FFFFF;
	mov.u32 	%r50, %r5;
	@%p3 bra 	$L__BB0_4;
	add.s32 	%r40, %r8, 1;
	and.b32  	%r41, %r40, 3;
	neg.s32 	%r48, %r41;
	mov.f32 	%f51, 0f00800000;
	mov.f32 	%f52, 0f7F7FFFFF;
	mov.u32 	%r50, %r5;
$L__BB0_3:
	.pragma "nounroll";
	mul.wide.s32 	%rd7, %r50, 4;
	add.s64 	%rd8, %rd1, %rd7;
	ld.global.f32 	%f22, [%rd8];
	max.f32 	%f51, %f22, %f51;
	min.f32 	%f52, %f22, %f52;
	add.s32 	%r50, %r50, %r3;
	add.s32 	%r48, %r48, 1;
	setp.ne.s32 	%p4, %r48, 0;
	@%p4 bra 	$L__BB0_3;
$L__BB0_4:
	setp.lt.u32 	%p5, %r8, 3;
	@%p5 bra 	$L__BB0_7;
	mul.wide.s32 	%rd11, %r3, 4;
	shl.b32 	%r42, %r3, 2;
$L__BB0_6:
	mul.wide.s32 	%rd9, %r50, 4;
	add.s64 	%rd10, %rd1, %rd9;
	ld.global.f32 	%f23, [%rd10];
	max.f32 	%f24, %f23, %f51;
	min.f32 	%f25, %f23, %f52;
	add.s64 	%rd12, %rd10, %rd11;
	ld.global.f32 	%f26, [%rd12];
	max.f32 	%f27, %f26, %f24;
	min.f32 	%f28, %f26, %f25;
	add.s64 	%rd13, %rd12, %rd11;
	ld.global.f32 	%f29, [%rd13];
	max.f32 	%f30, %f29, %f27;
	min.f32 	%f31, %f29, %f28;
	add.s64 	%rd14, %rd13, %rd11;
	ld.global.f32 	%f32, [%rd14];
	max.f32 	%f51, %f32, %f30;
	min.f32 	%f52, %f32, %f31;
	add.s32 	%r50, %r42, %r50;
	setp.lt.s32 	%p6, %r50, %r25;
	@%p6 bra 	$L__BB0_6;
$L__BB0_7:
	st.shared.f32 	[%r6], %f51;
	st.shared.f32 	[%r7], %f52;
$L__BB0_8:
	bar.sync 	0;
	setp.lt.u32 	%p7, %r52, 2;
	@%p7 bra 	$L__BB0_12;
$L__BB0_9:
	setp.ge.s32 	%p8, %r5, %r25;
	shr.u32 	%r18, %r52, 1;
	setp.ge.u32 	%p9, %r4, %r18;
	or.pred  	%p10, %p8, %p9;
	@%p10 bra 	$L__BB0_11;
	ld.shared.f32 	%f33, [%r6];
	shl.b32 	%r43, %r18, 2;
	add.s32 	%r44, %r6, %r43;
	ld.shared.f32 	%f34, [%r44];
	max.f32 	%f35, %f33, %f34;
	st.shared.f32 	[%r6], %f35;
	ld.shared.f32 	%f36, [%r7];
	add.s32 	%r45, %r7, %r43;
	ld.shared.f32 	%f37, [%r45];
	min.f32 	%f38, %f36, %f37;
	st.shared.f32 	[%r7], %f38;
$L__BB0_11:
	bar.sync 	0;
	setp.gt.u32 	%p11, %r52, 3;
	mov.u32 	%r52, %r18;
	@%p11 bra 	$L__BB0_9;
$L__BB0_12:
	setp.ne.s32 	%p12, %r4, 0;
	@%p12 bra 	$L__BB0_17;
	ld.shared.f32 	%f15, [shared_max_min_memory];
	ld.global.u32 	%r53, [%rd3];
$L__BB0_14:
	mov.b32 	%f39, %r53;
	max.f32 	%f40, %f15, %f39;
	mov.b32 	%r46, %f40;
	atom.relaxed.global.cas.b32 	%r21, [%rd3], %r53, %r46;
	setp.ne.s32 	%p13, %r21, %r53;
	mov.u32 	%r53, %r21;
	@%p13 bra 	$L__BB0_14;
	ld.shared.f32 	%f16, [%r2];
	ld.global.u32 	%r54, [%rd2];
$L__BB0_16:
	mov.b32 	%f41, %r54;
	min.f32 	%f42, %f16, %f41;
	mov.b32 	%r47, %f42;
	atom.relaxed.global.cas.b32 	%r24, [%rd2], %r54, %r47;
	setp.ne.s32 	%p14, %r24, %r54;
	mov.u32 	%r54, %r24;
	@%p14 bra 	$L__BB0_16;
$L__BB0_17:
	ret;

}
	// .globl	_Z16GetScaleAndZPSymIfEvPKT_S2_idPS0_S3_
.visible .entry _Z16GetScaleAndZPSymIfEvPKT_S2_idPS0_S3_(
	.param .u64 .ptr .align 1 _Z16GetScaleAndZPSymIfEvPKT_S2_idPS0_S3__param_0,
	.param .u64 .ptr .align 1 _Z16GetScaleAndZPSymIfEvPKT_S2_idPS0_S3__param_1,
	.param .u32 _Z16GetScaleAndZPSymIfEvPKT_S2_idPS0_S3__param_2,
	.param .f64 _Z16GetScaleAndZPSymIfEvPKT_S2_idPS0_S3__param_3,
	.param .u64 .ptr .align 1 _Z16GetScaleAndZPSymIfEvPKT_S2_idPS0_S3__param_4,
	.param .u64 .ptr .align 1 _Z16GetScaleAndZPSymIfEvPKT_S2_idPS0_S3__param_5
)
{
	.reg .pred 	%p<14>;
	.reg .b32 	%r<25>;
	.reg .b32 	%f<15>;
	.reg .b64 	%rd<22>;
	.reg .b64 	%fd<24>;

	ld.param.u64 	%rd5, [_Z16GetScaleAndZPSymIfEvPKT_S2_idPS0_S3__param_0];
	ld.param.u64 	%rd6, [_Z16GetScaleAndZPSymIfEvPKT_S2_idPS0_S3__param_1];
	ld.param.u32 	%r10, [_Z16GetScaleAndZPSymIfEvPKT_S2_idPS0_S3__param_2];
	ld.param.f64 	%fd3, [_Z16GetScaleAndZPSymIfEvPKT_S2_idPS0_S3__param_3];
	ld.param.u64 	%rd7, [_Z16GetScaleAndZPSymIfEvPKT_S2_idPS0_S3__param_4];
	ld.param.u64 	%rd8, [_Z16GetScaleAndZPSymIfEvPKT_S2_idPS0_S3__param_5];
	cvta.to.global.u64 	%rd1, %rd8;
	cvta.to.global.u64 	%rd2, %rd7;
	cvta.to.global.u64 	%rd3, %rd6;
	cvta.to.global.u64 	%rd4, %rd5;
	mov.u32 	%r11, %ctaid.x;
	mov.u32 	%r1, %ntid.x;
	mov.u32 	%r12, %tid.x;
	mad.lo.s32 	%r23, %r11, %r1, %r12;
	setp.ge.s32 	%p1, %r23, %r10;
	@%p1 bra 	$L__BB1_6;
	add.f64 	%fd1, %fd3, 0dBFF0000000000000;
	mov.f64 	%fd4, 0d4000000000000000;
	{
	.reg .b32 %temp; 
	mov.b64 	{%temp, %r13}, %fd4;
	}
	{
	.reg .b32 %temp; 
	mov.b64 	{%temp, %r3}, %fd1;
	}
	shr.u32 	%r14, %r3, 20;
	and.b32  	%r15, %r14, 2047;
	add.s32 	%r16, %r15, -1012;
	mov.b64 	%rd9, %fd1;
	shl.b64 	%rd10, %rd9, %r16;
	setp.eq.s64 	%p2, %rd10, -9223372036854775808;
	{ // callseq 0, 0
	.param .b64 param0;
	st.param.f64 	[param0], %fd1;
	.param .b64 retval0;
	call.uni (retval0), 
	__internal_accurate_pow, 
	(
	param0
	);
	ld.param.f64 	%fd5, [retval0];
	} // callseq 0
	setp.lt.s32 	%p3, %r13, 0;
	neg.f64 	%fd7, %fd5;
	selp.f64 	%fd8, %fd7, %fd5, %p2;
	selp.f64 	%fd9, %fd8, %fd5, %p3;
	cvt.rzi.f64.f64 	%fd10, %fd1;
	setp.neu.f64 	%p4, %fd1, %fd10;
	selp.f64 	%fd11, 0dFFF8000000000000, %fd9, %p4;
	selp.f64 	%fd2, %fd11, %fd9, %p3;
	add.f64 	%fd12, %fd1, 0d4000000000000000;
	{
	.reg .b32 %temp; 
	mov.b64 	{%temp, %r17}, %fd12;
	}
	and.b32  	%r4, %r17, 2146435072;
	setp.nan.f64 	%p5, %fd1, %fd1;
	mov.u32 	%r18, %nctaid.x;
	mul.lo.s32 	%r5, %r1, %r18;
	@%p5 bra 	$L__BB1_4;
	setp.eq.f64 	%p6, %fd1, 0d0000000000000000;
	setp.ne.s32 	%p7, %r4, 2146435072;
	setp.lt.s32 	%p8, %r3, 0;
	selp.b32 	%r19, 0, 2146435072, %p8;
	mov.b32 	%r20, 0;
	mov.b64 	%fd13, {%r20, %r19};
	abs.f64 	%fd14, %fd1;
	setp.neu.f64 	%p9, %fd14, 0d7FF0000000000000;
	selp.f64 	%fd15, %fd2, %fd13, %p9;
	selp.f64 	%fd16, %fd2, %fd15, %p7;
	add.f64 	%fd17, %fd16, 0dBFF0000000000000;
	selp.f64 	%fd18, 0d0000000000000000, %fd17, %p6;
	cvt.rn.f32.f64 	%f1, %fd18;
$L__BB1_3:
	mul.wide.s32 	%rd12, %r23, 4;
	add.s64 	%rd13, %rd4, %rd12;
	ld.global.f32 	%f3, [%rd13];
	abs.f32 	%f4, %f3;
	add.s64 	%rd14, %rd3, %rd12;
	ld.global.f32 	%f5, [%rd14];
	abs.f32 	%f6, %f5;
	max.f32 	%f7, %f4, %f6;
	div.rn.f32 	%f8, %f7, %f1;
	add.s64 	%rd15, %rd2, %rd12;
	st.global.f32 	[%rd15], %f8;
	add.s64 	%rd16, %rd1, %rd12;
	mov.b32 	%r21, 0;
	st.global.u32 	[%rd16], %r21;
	add.s32 	%r23, %r23, %r5;
	setp.lt.s32 	%p10, %r23, %r10;
	@%p10 bra 	$L__BB1_3;
	bra.uni 	$L__BB1_6;
$L__BB1_4:
	setp.eq.f64 	%p11, %fd1, 0d0000000000000000;
	setp.ne.s32 	%p12, %r4, 2146435072;
	mov.f64 	%fd19, 0d4000000000000000;
	add.rn.f64 	%fd20, %fd19, %fd1;
	selp.f64 	%fd21, %fd2, %fd20, %p12;
	add.f64 	%fd22, %fd21, 0dBFF0000000000000;
	selp.f64 	%fd23, 0d0000000000000000, %fd22, %p11;
	cvt.rn.f32.f64 	%f2, %fd23;
$L__BB1_5:
	mul.wide.s32 	%rd17, %r23, 4;
	add.s64 	%rd18, %rd4, %rd17;
	ld.global.f32 	%f9, [%rd18];
	abs.f32 	%f10, %f9;
	add.s64 	%rd19, %rd3, %rd17;
	ld.global.f32 	%f11, [%rd19];
	abs.f32 	%f12, %f11;
	max.f32 	%f13, %f10, %f12;
	div.rn.f32 	%f14, %f13, %f2;
	add.s64 	%rd20, %rd2, %rd17;
	st.global.f32 	[%rd20], %f14;
	add.s64 	%rd21, %rd1, %rd17;
	mov.b32 	%r22, 0;
	st.global.u32 	[%rd21], %r22;
	add.s32 	%r23, %r23, %r5;
	setp.lt.s32 	%p13, %r23, %r10;
	@%p13 bra 	$L__BB1_5;
$L__BB1_6:
	ret;

}
	// .globl	_Z20QuantizePerTensorSymIfEvPKT_S2_idPS0_ii
.visible .entry _Z20QuantizePerTensorSymIfEvPKT_S2_idPS0_ii(
	.param .u64 .ptr .align 1 _Z20QuantizePerTensorSymIfEvPKT_S2_idPS0_ii_param_0,
	.param .u64 .ptr .align 1 _Z20QuantizePerTensorSymIfEvPKT_S2_idPS0_ii_param_1,
	.param .u32 _Z20QuantizePerTensorSymIfEvPKT_S2_idPS0_ii_param_2,
	.param .f64 _Z20QuantizePerTensorSymIfEvPKT_S2_idPS0_ii_param_3,
	.param .u64 .ptr .align 1 _Z20QuantizePerTensorSymIfEvPKT_S2_idPS0_ii_param_4,
	.param .u32 _Z20QuantizePerTensorSymIfEvPKT_S2_idPS0_ii_param_5,
	.param .u32 _Z20QuantizePerTensorSymIfEvPKT_S2_idPS0_ii_param_6
)
{
	.local .align 8 .b8 	__local_depot2[8];
	.reg .b64 	%SP;
	.reg .b64 	%SPL;
	.reg .pred 	%p<14>;
	.reg .b32 	%r<22>;
	.reg .b32 	%f<10>;
	.reg .b64 	%rd<17>;
	.reg .b64 	%fd<22>;

	mov.u64 	%SPL, __local_depot2;
	cvta.local.u64 	%SP, %SPL;
	ld.param.u64 	%rd3, [_Z20QuantizePerTensorSymIfEvPKT_S2_idPS0_ii_param_0];
	ld.param.u64 	%rd4, [_Z20QuantizePerTensorSymIfEvPKT_S2_idPS0_ii_param_1];
	ld.param.u32 	%r7, [_Z20QuantizePerTensorSymIfEvPKT_S2_idPS0_ii_param_2];
	ld.param.f64 	%fd6, [_Z20QuantizePerTensorSymIfEvPKT_S2_idPS0_ii_param_3];
	ld.param.u64 	%rd5, [_Z20QuantizePerTensorSymIfEvPKT_S2_idPS0_ii_param_4];
	mov.u32 	%r8, %ctaid.x;
	mov.u32 	%r1, %ntid.x;
	mov.u32 	%r9, %tid.x;
	mad.lo.s32 	%r21, %r8, %r1, %r9;
	add.f64 	%fd1, %fd6, 0dBFF0000000000000;
	mov.f64 	%fd7, 0d4000000000000000;
	{
	.reg .b32 %temp; 
	mov.b64 	{%temp, %r10}, %fd7;
	}
	{
	.reg .b32 %temp; 
	mov.b64 	{%temp, %r3}, %fd1;
	}
	shr.u32 	%r11, %r3, 20;
	and.b32  	%r12, %r11, 2047;
	add.s32 	%r13, %r12, -1012;
	mov.b64 	%rd6, %fd1;
	shl.b64 	%rd7, %rd6, %r13;
	setp.eq.s64 	%p1, %rd7, -9223372036854775808;
	{ // callseq 1, 0
	.param .b64 param0;
	st.param.f64 	[param0], %fd1;
	.param .b64 retval0;
	call.uni (retval0), 
	__internal_accurate_pow, 
	(
	param0
	);
	ld.param.f64 	%fd8, [retval0];
	} // callseq 1
	setp.lt.s32 	%p2, %r10, 0;
	neg.f64 	%fd10, %fd8;
	selp.f64 	%fd11, %fd10, %fd8, %p1;
	selp.f64 	%fd12, %fd11, %fd8, %p2;
	cvt.rzi.f64.f64 	%fd13, %fd1;
	setp.neu.f64 	%p3, %fd1, %fd13;
	selp.f64 	%fd14, 0dFFF8000000000000, %fd12, %p3;
	selp.f64 	%fd21, %fd14, %fd12, %p2;
	add.f64 	%fd15, %fd1, 0d4000000000000000;
	{
	.reg .b32 %temp; 
	mov.b64 	{%temp, %r14}, %fd15;
	}
	and.b32  	%r15, %r14, 2146435072;
	setp.ne.s32 	%p4, %r15, 2146435072;
	@%p4 bra 	$L__BB2_5;
	setp.num.f64 	%p5, %fd1, %fd1;
	@%p5 bra 	$L__BB2_3;
	mov.f64 	%fd17, 0d4000000000000000;
	add.rn.f64 	%fd21, %fd17, %fd1;
	bra.uni 	$L__BB2_5;
$L__BB2_3:
	abs.f64 	%fd16, %fd1;
	setp.neu.f64 	%p6, %fd16, 0d7FF0000000000000;
	@%p6 bra 	$L__BB2_5;
	setp.lt.s32 	%p7, %r3, 0;
	selp.b32 	%r16, 0, 2146435072, %p7;
	mov.b32 	%r17, 0;
	mov.b64 	%fd21, {%r17, %r16};
$L__BB2_5:
	setp.eq.f64 	%p8, %fd1, 0d0000000000000000;
	add.f64 	%fd18, %fd21, 0dBFF0000000000000;
	selp.f64 	%fd19, 0d0000000000000000, %fd18, %p8;
	cvt.rn.f32.f64 	%f1, %fd19;
	cvta.to.global.u64 	%rd9, %rd4;
	ld.global.f32 	%f2, [%rd9];
	setp.ne.s32 	%p9, %r21, 0;
	@%p9 bra 	$L__BB2_7;
	add.u64 	%rd10, %SP, 0;
	add.u64 	%rd11, %SPL, 0;
	cvt.f64.f32 	%fd20, %f2;
	st.local.f64 	[%rd11], %fd20;
	mov.u64 	%rd12, $str;
	cvta.global.u64 	%rd13, %rd12;
	{ // callseq 2, 0
	.param .b64 param0;
	st.param.b64 	[param0], %rd13;
	.param .b64 param1;
	st.param.b64 	[param1], %rd10;
	.param .b32 retval0;
	call.uni (retval0), 
	vprintf, 
	(
	param0, 
	param1
	);
	ld.param.b32 	%r18, [retval0];
	} // callseq 2
$L__BB2_7:
	setp.ge.s32 	%p10, %r21, %r7;
	@%p10 bra 	$L__BB2_10;
	mov.f32 	%f4, 0fBF800000;
	sub.f32 	%f3, %f4, %f1;
	mov.u32 	%r20, %nctaid.x;
	mul.lo.s32 	%r4, %r1, %r20;
	cvta.to.global.u64 	%rd1, %rd3;
	cvta.to.global.u64 	%rd2, %rd5;
$L__BB2_9:
	mul.wide.s32 	%rd14, %r21, 4;
	add.s64 	%rd15, %rd1, %rd14;
	ld.global.f32 	%f5, [%rd15];
	div.rn.f32 	%f6, %f5, %f2;
	cvt.rni.f32.f32 	%f7, %f6;
	setp.gt.f32 	%p11, %f7, %f1;
	selp.f32 	%f8, %f1, %f7, %p11;
	setp.lt.f32 	%p12, %f8, %f3;
	selp.f32 	%f9, %f3, %f8, %p12;
	add.s64 	%rd16, %rd2, %rd14;
	st.global.f32 	[%rd16], %f9;
	add.s32 	%r21, %r21, %r4;
	setp.lt.s32 	%p13, %r21, %r7;
	@%p13 bra 	$L__BB2_9;
$L__BB2_10:
	ret;

}
	// .globl	_Z19GetMaxMinPerChannelIfEvPKT_iPS0_S3_ii
.visible .entry _Z19GetMaxMinPerChannelIfEvPKT_iPS0_S3_ii(
	.param .u64 .ptr .align 1 _Z19GetMaxMinPerChannelIfEvPKT_iPS0_S3_ii_param_0,
	.param .u32 _Z19GetMaxMinPerChannelIfEvPKT_iPS0_S3_ii_param_1,
	.param .u64 .ptr .align 1 _Z19GetMaxMinPerChannelIfEvPKT_iPS0_S3_ii_param_2,
	.param .u64 .ptr .align 1 _Z19GetMaxMinPerChannelIfEvPKT_iPS0_S3_ii_param_3,
	.param .u32 _Z19GetMaxMinPerChannelIfEvPKT_iPS0_S3_ii_param_4,
	.param .u32 _Z19GetMaxMinPerChannelIfEvPKT_iPS0_S3_ii_param_5
)
{
	.reg .pred 	%p<11>;
	.reg .b32 	%r<43>;
	.reg .b32 	%f<22>;
	.reg .b64 	%rd<13>;

	ld.param.u64 	%rd6, [_Z19GetMaxMinPerChannelIfEvPKT_iPS0_S3_ii_param_0];
	ld.param.u32 	%r23, [_Z19GetMaxMinPerChannelIfEvPKT_iPS0_S3_ii_param_1];
	ld.param.u64 	%rd7, [_Z19GetMaxMinPerChannelIfEvPKT_iPS0_S3_ii_param_2];
	ld.param.u64 	%rd8, [_Z19GetMaxMinPerChannelIfEvPKT_iPS0_S3_ii_param_3];
	ld.param.u32 	%r24, [_Z19GetMaxMinPerChannelIfEvPKT_iPS0_S3_ii_param_4];
	ld.param.u32 	%r25, [_Z19GetMaxMinPerChannelIfEvPKT_iPS0_S3_ii_param_5];
	mov.u32 	%r1, %ntid.x;
	mov.u32 	%r38, %ctaid.x;
	mov.u32 	%r3, %tid.x;
	setp.ge.s32 	%p1, %r38, %r24;
	@%p1 bra 	$L__BB3_17;
	shl.b32 	%r26, %r1, 2;
	mov.u32 	%r27, shared_max_min_memory;
	add.s32 	%r4, %r27, %r26;
	shl.b32 	%r28, %r3, 2;
	add.s32 	%r5, %r27, %r28;
	add.s32 	%r6, %r4, %r28;
	mov.u32 	%r7, %nctaid.x;
	cvta.to.global.u64 	%rd1, %rd7;
	cvta.to.global.u64 	%rd2, %rd8;
	cvta.to.global.u64 	%rd3, %rd6;
$L__BB3_2:
	mov.b32 	%r29, 8388608;
	st.shared.u32 	[%r5], %r29;
	mov.b32 	%r30, 2139095039;
	st.shared.u32 	[%r6], %r30;
	mul.lo.s32 	%r31, %r38, %r25;
	add.s32 	%r39, %r31, %r3;
	add.s32 	%r10, %r31, %r25;
	min.s32 	%r32, %r10, %r23;
	setp.le.s32 	%p2, %r32, %r39;
	@%p2 bra 	$L__BB3_6;
	mov.f32 	%f21, 0f00800000;
	mov.f32 	%f20, 0f7F7FFFFF;
$L__BB3_4:
	mul.wide.s32 	%rd9, %r39, 4;
	add.s64 	%rd10, %rd3, %rd9;
	ld.global.f32 	%f9, [%rd10];
	max.f32 	%f21, %f9, %f21;
	min.f32 	%f20, %f9, %f20;
	add.s32 	%r39, %r39, %r1;
	setp.lt.s32 	%p3, %r39, %r32;
	@%p3 bra 	$L__BB3_4;
	st.shared.f32 	[%r5], %f21;
	st.shared.f32 	[%r6], %f20;
$L__BB3_6:
	setp.lt.u32 	%p4, %r1, 2;
	bar.sync 	0;
	@%p4 bra 	$L__BB3_11;
	mov.u32 	%r40, %r1;
$L__BB3_8:
	shr.u32 	%r15, %r40, 1;
	setp.ge.u32 	%p5, %r3, %r15;
	@%p5 bra 	$L__BB3_10;
	ld.shared.f32 	%f10, [%r5];
	shl.b32 	%r33, %r15, 2;
	add.s32 	%r34, %r5, %r33;
	ld.shared.f32 	%f11, [%r34];
	max.f32 	%f12, %f10, %f11;
	st.shared.f32 	[%r5], %f12;
	ld.shared.f32 	%f13, [%r6];
	add.s32 	%r35, %r6, %r33;
	ld.shared.f32 	%f14, [%r35];
	min.f32 	%f15, %f13, %f14;
	st.shared.f32 	[%r6], %f15;
$L__BB3_10:
	bar.sync 	0;
	setp.gt.u32 	%p6, %r40, 3;
	mov.u32 	%r40, %r15;
	@%p6 bra 	$L__BB3_8;
$L__BB3_11:
	setp.ne.s32 	%p7, %r3, 0;
	@%p7 bra 	$L__BB3_16;
	mul.wide.s32 	%rd11, %r38, 4;
	add.s64 	%rd4, %rd1, %rd11;
	ld.shared.f32 	%f5, [shared_max_min_memory];
	ld.global.u32 	%r41, [%rd4];
$L__BB3_13:
	mov.b32 	%f16, %r41;
	max.f32 	%f17, %f5, %f16;
	mov.b32 	%r36, %f17;
	atom.relaxed.global.cas.b32 	%r18, [%rd4], %r41, %r36;
	setp.ne.s32 	%p8, %r18, %r41;
	mov.u32 	%r41, %r18;
	@%p8 bra 	$L__BB3_13;
	add.s64 	%rd5, %rd2, %rd11;
	ld.shared.f32 	%f6, [%r4];
	ld.global.u32 	%r42, [%rd5];
$L__BB3_15:
	mov.b32 	%f18, %r42;
	min.f32 	%f19, %f6, %f18;
	mov.b32 	%r37, %f19;
	atom.relaxed.global.cas.b32 	%r21, [%rd5], %r42, %r37;
	setp.ne.s32 	%p9, %r21, %r42;
	mov.u32 	%r42, %r21;
	@%p9 bra 	$L__BB3_15;
$L__BB3_16:
	add.s32 	%r38, %r38, %r7;
	setp.lt.s32 	%p10, %r38, %r24;
	@%p10 bra 	$L__BB3_2;
$L__BB3_17:
	ret;

}
	// .globl	_Z21QuantizePerChannelSymIfEvPKT_S2_idPS0_ii
.visible .entry _Z21QuantizePerChannelSymIfEvPKT_S2_idPS0_ii(
	.param .u64 .ptr .align 1 _Z21QuantizePerChannelSymIfEvPKT_S2_idPS0_ii_param_0,
	.param .u64 .ptr .align 1 _Z21QuantizePerChannelSymIfEvPKT_S2_idPS0_ii_param_1,
	.param .u32 _Z21QuantizePerChannelSymIfEvPKT_S2_idPS0_ii_param_2,
	.param .f64 _Z21QuantizePerChannelSymIfEvPKT_S2_idPS0_ii_param_3,
	.param .u64 .ptr .align 1 _Z21QuantizePerChannelSymIfEvPKT_S2_idPS0_ii_param_4,
	.param .u32 _Z21QuantizePerChannelSymIfEvPKT_S2_idPS0_ii_param_5,
	.param .u32 _Z21QuantizePerChannelSymIfEvPKT_S2_idPS0_ii_param_6
)
{
	.local .align 8 .b8 	__local_depot4[8];
	.reg .b64 	%SP;
	.reg .b64 	%SPL;
	.reg .pred 	%p<24>;
	.reg .b32 	%r<113>;
	.reg .b32 	%f<39>;
	.reg .b64 	%rd<45>;
	.reg .b64 	%fd<50>;

	mov.u64 	%SPL, __local_depot4;
	cvta.local.u64 	%SP, %SPL;
	ld.param.u64 	%rd13, [_Z21QuantizePerChannelSymIfEvPKT_S2_idPS0_ii_param_1];
	ld.param.u32 	%r25, [_Z21QuantizePerChannelSymIfEvPKT_S2_idPS0_ii_param_2];
	ld.param.f64 	%fd6, [_Z21QuantizePerChannelSymIfEvPKT_S2_idPS0_ii_param_3];
	ld.param.u32 	%r26, [_Z21QuantizePerChannelSymIfEvPKT_S2_idPS0_ii_param_5];
	cvta.to.global.u64 	%rd1, %rd13;
	mov.u32 	%r28, %ctaid.x;
	mov.u32 	%r1, %ntid.x;
	mov.u32 	%r29, %tid.x;
	mad.lo.s32 	%r112, %r28, %r1, %r29;
	add.f64 	%fd1, %fd6, 0dBFF0000000000000;
	mov.f64 	%fd7, 0d4000000000000000;
	{
	.reg .b32 %temp; 
	mov.b64 	{%temp, %r30}, %fd7;
	}
	{
	.reg .b32 %temp; 
	mov.b64 	{%temp, %r3}, %fd1;
	}
	shr.u32 	%r31, %r3, 20;
	and.b32  	%r32, %r31, 2047;
	add.s32 	%r33, %r32, -1012;
	mov.b64 	%rd14, %fd1;
	shl.b64 	%rd15, %rd14, %r33;
	setp.eq.s64 	%p1, %rd15, -9223372036854775808;
	{ // callseq 3, 0
	.param .b64 param0;
	st.param.f64 	[param0], %fd1;
	.param .b64 retval0;
	call.uni (retval0), 
	__internal_accurate_pow, 
	(
	param0
	);
	ld.param.f64 	%fd8, [retval0];
	} // callseq 3
	setp.lt.s32 	%p2, %r30, 0;
	neg.f64 	%fd10, %fd8;
	selp.f64 	%fd11, %fd10, %fd8, %p1;
	selp.f64 	%fd12, %fd11, %fd8, %p2;
	cvt.rzi.f64.f64 	%fd13, %fd1;
	setp.neu.f64 	%p3, %fd1, %fd13;
	selp.f64 	%fd14, 0dFFF8000000000000, %fd12, %p3;
	selp.f64 	%fd49, %fd14, %fd12, %p2;
	add.f64 	%fd15, %fd1, 0d4000000000000000;
	{
	.reg .b32 %temp; 
	mov.b64 	{%temp, %r34}, %fd15;
	}
	and.b32  	%r35, %r34, 2146435072;
	setp.ne.s32 	%p4, %r35, 2146435072;
	@%p4 bra 	$L__BB4_5;
	setp.num.f64 	%p5, %fd1, %fd1;
	@%p5 bra 	$L__BB4_3;
	mov.f64 	%fd17, 0d4000000000000000;
	add.rn.f64 	%fd49, %fd17, %fd1;
	bra.uni 	$L__BB4_5;
$L__BB4_3:
	abs.f64 	%fd16, %fd1;
	setp.neu.f64 	%p6, %fd16, 0d7FF0000000000000;
	@%p6 bra 	$L__BB4_5;
	setp.lt.s32 	%p7, %r3, 0;
	selp.b32 	%r36, 0, 2146435072, %p7;
	mov.b32 	%r37, 0;
	mov.b64 	%fd49, {%r37, %r36};
$L__BB4_5:
	setp.eq.f64 	%p8, %fd1, 0d0000000000000000;
	add.f64 	%fd18, %fd49, 0dBFF0000000000000;
	selp.f64 	%fd19, 0d0000000000000000, %fd18, %p8;
	cvt.rn.f32.f64 	%f1, %fd19;
	setp.ne.s32 	%p9, %r112, 0;
	setp.lt.s32 	%p10, %r26, 1;
	or.pred  	%p11, %p9, %p10;
	@%p11 bra 	$L__BB4_18;
	add.s32 	%r39, %r26, -1;
	mul.hi.u32 	%r40, %r39, 1374389535;
	shr.u32 	%r41, %r40, 4;
	add.s32 	%r4, %r41, 1;
	setp.lt.u32 	%p12, %r26, 751;
	mov.b32 	%r108, 0;
	@%p12 bra 	$L__BB4_9;
	and.b32  	%r43, %r4, 268435440;
	neg.s32 	%r106, %r43;
	add.s64 	%rd43, %rd1, 1600;
	mov.b32 	%r108, 0;
	add.u64 	%rd17, %SP, 0;
	mov.u64 	%rd19, $str;
$L__BB4_8:
	.pragma "nounroll";
	ld.global.f32 	%f3, [%rd43+-1600];
	cvt.f64.f32 	%fd20, %f3;
	cvta.to.local.u64 	%rd18, %rd17;
	st.local.f64 	[%rd18], %fd20;
	cvta.global.u64 	%rd20, %rd19;
	{ // callseq 4, 0
	.param .b64 param0;
	st.param.b64 	[param0], %rd20;
	.param .b64 param1;
	st.param.b64 	[param1], %rd17;
	.param .b32 retval0;
	call.uni (retval0), 
	vprintf, 
	(
	param0, 
	param1
	);
	ld.param.b32 	%r44, [retval0];
	} // callseq 4
	ld.global.f32 	%f4, [%rd43+-1400];
	cvt.f64.f32 	%fd21, %f4;
	st.local.f64 	[%rd18], %fd21;
	{ // callseq 5, 0
	.param .b64 param0;
	st.param.b64 	[param0], %rd20;
	.param .b64 param1;
	st.param.b64 	[param1], %rd17;
	.param .b32 retval0;
	call.uni (retval0), 
	vprintf, 
	(
	param0, 
	param1
	);
	ld.param.b32 	%r46, [retval0];
	} // callseq 5
	ld.global.f32 	%f5, [%rd43+-1200];
	cvt.f64.f32 	%fd22, %f5;
	st.local.f64 	[%rd18], %fd22;
	{ // callseq 6, 0
	.param .b64 param0;
	st.param.b64 	[param0], %rd20;
	.param .b64 param1;
	st.param.b64 	[param1], %rd17;
	.param .b32 retval0;
	call.uni (retval0), 
	vprintf, 
	(
	param0, 
	param1
	);
	ld.param.b32 	%r48, [retval0];
	} // callseq 6
	ld.global.f32 	%f6, [%rd43+-1000];
	cvt.f64.f32 	%fd23, %f6;
	st.local.f64 	[%rd18], %fd23;
	{ // callseq 7, 0
	.param .b64 param0;
	st.param.b64 	[param0], %rd20;
	.param .b64 param1;
	st.param.b64 	[param1], %rd17;
	.param .b32 retval0;
	call.uni (retval0), 
	vprintf, 
	(
	param0, 
	param1
	);
	ld.param.b32 	%r50, [retval0];
	} // callseq 7
	ld.global.f32 	%f7, [%rd43+-800];
	cvt.f64.f32 	%fd24, %f7;
	st.local.f64 	[%rd18], %fd24;
	{ // callseq 8, 0
	.param .b64 param0;
	st.param.b64 	[param0], %rd20;
	.param .b64 param1;
	st.param.b64 	[param1], %rd17;
	.param .b32 retval0;
	call.uni (retval0), 
	vprintf, 
	(
	param0, 
	param1
	);
	ld.param.b32 	%r52, [retval0];
	} // callseq 8
	ld.global.f32 	%f8, [%rd43+-600];
	cvt.f64.f32 	%fd25, %f8;
	st.local.f64 	[%rd18], %fd25;
	{ // callseq 9, 0
	.param .b64 param0;
	st.param.b64 	[param0], %rd20;
	.param .b64 param1;
	st.param.b64 	[param1], %rd17;
	.param .b32 retval0;
	call.uni (retval0), 
	vprintf, 
	(
	param0, 
	param1
	);
	ld.param.b32 	%r54, [retval0];
	} // callseq 9
	ld.global.f32 	%f9, [%rd43+-400];
	cvt.f64.f32 	%fd26, %f9;
	st.local.f64 	[%rd18], %fd26;
	{ // callseq 10, 0
	.param .b64 param0;
	st.param.b64 	[param0], %rd20;
	.param .b64 param1;
	st.param.b64 	[param1], %rd17;
	.param .b32 retval0;
	call.uni (retval0), 
	vprintf, 
	(
	param0, 
	param1
	);
	ld.param.b32 	%r56, [retval0];
	} // callseq 10
	ld.global.f32 	%f10, [%rd43+-200];
	cvt.f64.f32 	%fd27, %f10;
	st.local.f64 	[%rd18], %fd27;
	{ // callseq 11, 0
	.param .b64 param0;
	st.param.b64 	[param0], %rd20;
	.param .b64 param1;
	st.param.b64 	[param1], %rd17;
	.param .b32 retval0;
	call.uni (retval0), 
	vprintf, 
	(
	param0, 
	param1
	);
	ld.param.b32 	%r58, [retval0];
	} // callseq 11
	ld.global.f32 	%f11, [%rd43];
	cvt.f64.f32 	%fd28, %f11;
	st.local.f64 	[%rd18], %fd28;
	{ // callseq 12, 0
	.param .b64 param0;
	st.param.b64 	[param0], %rd20;
	.param .b64 param1;
	st.param.b64 	[param1], %rd17;
	.param .b32 retval0;
	call.uni (retval0), 
	vprintf, 
	(
	param0, 
	param1
	);
	ld.param.b32 	%r60, [retval0];
	} // callseq 12
	ld.global.f32 	%f12, [%rd43+200];
	cvt.f64.f32 	%fd29, %f12;
	st.local.f64 	[%rd18], %fd29;
	{ // callseq 13, 0
	.param .b64 param0;
	st.param.b64 	[param0], %rd20;
	.param .b64 param1;
	st.param.b64 	[param1], %rd17;
	.param .b32 retval0;
	call.uni (retval0), 
	vprintf, 
	(
	param0, 
	param1
	);
	ld.param.b32 	%r62, [retval0];
	} // callseq 13
	ld.global.f32 	%f13, [%rd43+400];
	cvt.f64.f32 	%fd30, %f13;
	st.local.f64 	[%rd18], %fd30;
	{ // callseq 14, 0
	.param .b64 param0;
	st.param.b64 	[param0], %rd20;
	.param .b64 param1;
	st.param.b64 	[param1], %rd17;
	.param .b32 retval0;
	call.uni (retval0), 
	vprintf, 
	(
	param0, 
	param1
	);
	ld.param.b32 	%r64, [retval0];
	} // callseq 14
	ld.global.f32 	%f14, [%rd43+600];
	cvt.f64.f32 	%fd31, %f14;
	st.local.f64 	[%rd18], %fd31;
	{ // callseq 15, 0
	.param .b64 param0;
	st.param.b64 	[param0], %rd20;
	.param .b64 param1;
	st.param.b64 	[param1], %rd17;
	.param .b32 retval0;
	call.uni (retval0), 
	vprintf, 
	(
	param0, 
	param1
	);
	ld.param.b32 	%r66, [retval0];
	} // callseq 15
	ld.global.f32 	%f15, [%rd43+800];
	cvt.f64.f32 	%fd32, %f15;
	st.local.f64 	[%rd18], %fd32;
	{ // callseq 16, 0
	.param .b64 param0;
	st.param.b64 	[param0], %rd20;
	.param .b64 param1;
	st.param.b64 	[param1], %rd17;
	.param .b32 retval0;
	call.uni (retval0), 
	vprintf, 
	(
	param0, 
	param1
	);
	ld.param.b32 	%r68, [retval0];
	} // callseq 16
	ld.global.f32 	%f16, [%rd43+1000];
	cvt.f64.f32 	%fd33, %f16;
	st.local.f64 	[%rd18], %fd33;
	{ // callseq 17, 0
	.param .b64 param0;
	st.param.b64 	[param0], %rd20;
	.param .b64 param1;
	st.param.b64 	[param1], %rd17;
	.param .b32 retval0;
	call.uni (retval0), 
	vprintf, 
	(
	param0, 
	param1
	);
	ld.param.b32 	%r70, [retval0];
	} // callseq 17
	ld.global.f32 	%f17, [%rd43+1200];
	cvt.f64.f32 	%fd34, %f17;
	st.local.f64 	[%rd18], %fd34;
	{ // callseq 18, 0
	.param .b64 param0;
	st.param.b64 	[param0], %rd20;
	.param .b64 param1;
	st.param.b64 	[param1], %rd17;
	.param .b32 retval0;
	call.uni (retval0), 
	vprintf, 
	(
	param0, 
	param1
	);
	ld.param.b32 	%r72, [retval0];
	} // callseq 18
	ld.global.f32 	%f18, [%rd43+1400];
	cvt.f64.f32 	%fd35, %f18;
	st.local.f64 	[%rd18], %fd35;
	{ // callseq 19, 0
	.param .b64 param0;
	st.param.b64 	[param0], %rd20;
	.param .b64 param1;
	st.param.b64 	[param1], %rd17;
	.param .b32 retval0;
	call.uni (retval0), 
	vprintf, 
	(
	param0, 
	param1
	);
	ld.param.b32 	%r74, [retval0];
	} // callseq 19
	add.s32 	%r108, %r108, 800;
	add.s32 	%r106, %r106, 16;
	add.s64 	%rd43, %rd43, 3200;
	setp.ne.s32 	%p13, %r106, 0;
	@%p13 bra 	$L__BB4_8;
$L__BB4_9:
	and.b32  	%r11, %r4, 15;
	setp.eq.s32 	%p14, %r11, 0;
	@%p14 bra 	$L__BB4_18;
	add.u64 	%rd21, %SP, 0;
	add.u64 	%rd5, %SPL, 0;
	and.b32  	%r12, %r4, 7;
	setp.lt.u32 	%p15, %r11, 8;
	@%p15 bra 	$L__BB4_12;
	mul.wide.u32 	%rd22, %r108, 4;
	add.s64 	%rd23, %rd1, %rd22;
	ld.global.f32 	%f19, [%rd23];
	cvt.f64.f32 	%fd36, %f19;
	st.local.f64 	[%rd5], %fd36;
	mov.u64 	%rd24, $str;
	cvta.global.u64 	%rd25, %rd24;
	{ // callseq 20, 0
	.param .b64 param0;
	st.param.b64 	[param0], %rd25;
	.param .b64 param1;
	st.param.b64 	[param1], %rd21;
	.param .b32 retval0;
	call.uni (retval0), 
	vprintf, 
	(
	param0, 
	param1
	);
	ld.param.b32 	%r76, [retval0];
	} // callseq 20
	ld.global.f32 	%f20, [%rd23+200];
	cvt.f64.f32 	%fd37, %f20;
	st.local.f64 	[%rd5], %fd37;
	{ // callseq 21, 0
	.param .b64 param0;
	st.param.b64 	[param0], %rd25;
	.param .b64 param1;
	st.param.b64 	[param1], %rd21;
	.param .b32 retval0;
	call.uni (retval0), 
	vprintf, 
	(
	param0, 
	param1
	);
	ld.param.b32 	%r78, [retval0];
	} // callseq 21
	ld.global.f32 	%f21, [%rd23+400];
	cvt.f64.f32 	%fd38, %f21;
	st.local.f64 	[%rd5], %fd38;
	{ // callseq 22, 0
	.param .b64 param0;
	st.param.b64 	[param0], %rd25;
	.param .b64 param1;
	st.param.b64 	[param1], %rd21;
	.param .b32 retval0;
	call.uni (retval0), 
	vprintf, 
	(
	param0, 
	param1
	);
	ld.param.b32 	%r80, [retval0];
	} // callseq 22
	ld.global.f32 	%f22, [%rd23+600];
	cvt.f64.f32 	%fd39, %f22;
	st.local.f64 	[%rd5], %fd39;
	{ // callseq 23, 0
	.param .b64 param0;
	st.param.b64 	[param0], %rd25;
	.param .b64 param1;
	st.param.b64 	[param1], %rd21;
	.param .b32 retval0;
	call.uni (retval0), 
	vprintf, 
	(
	param0, 
	param1
	);
	ld.param.b32 	%r82, [retval0];
	} // callseq 23
	ld.global.f32 	%f23, [%rd23+800];
	cvt.f64.f32 	%fd40, %f23;
	st.local.f64 	[%rd5], %fd40;
	{ // callseq 24, 0
	.param .b64 param0;
	st.param.b64 	[param0], %rd25;
	.param .b64 param1;
	st.param.b64 	[param1], %rd21;
	.param .b32 retval0;
	call.uni (retval0), 
	vprintf, 
	(
	param0, 
	param1
	);
	ld.param.b32 	%r84, [retval0];
	} // callseq 24
	ld.global.f32 	%f24, [%rd23+1000];
	cvt.f64.f32 	%fd41, %f24;
	st.local.f64 	[%rd5], %fd41;
	{ // callseq 25, 0
	.param .b64 param0;
	st.param.b64 	[param0], %rd25;
	.param .b64 param1;
	st.param.b64 	[param1], %rd21;
	.param .b32 retval0;
	call.uni (retval0), 
	vprintf, 
	(
	param0, 
	param1
	);
	ld.param.b32 	%r86, [retval0];
	} // callseq 25
	ld.global.f32 	%f25, [%rd23+1200];
	cvt.f64.f32 	%fd42, %f25;
	st.local.f64 	[%rd5], %fd42;
	{ // callseq 26, 0
	.param .b64 param0;
	st.param.b64 	[param0], %rd25;
	.param .b64 param1;
	st.param.b64 	[param1], %rd21;
	.param .b32 retval0;
	call.uni (retval0), 
	vprintf, 
	(
	param0, 
	param1
	);
	ld.param.b32 	%r88, [retval0];
	} // callseq 26
	ld.global.f32 	%f26, [%rd23+1400];
	cvt.f64.f32 	%fd43, %f26;
	st.local.f64 	[%rd5], %fd43;
	{ // callseq 27, 0
	.param .b64 param0;
	st.param.b64 	[param0], %rd25;
	.param .b64 param1;
	st.param.b64 	[param1], %rd21;
	.param .b32 retval0;
	call.uni (retval0), 
	vprintf, 
	(
	param0, 
	param1
	);
	ld.param.b32 	%r90, [retval0];
	} // callseq 27
	add.s32 	%r108, %r108, 400;
$L__BB4_12:
	setp.eq.s32 	%p16, %r12, 0;
	@%p16 bra 	$L__BB4_18;
	and.b32  	%r15, %r4, 3;
	setp.lt.u32 	%p17, %r12, 4;
	@%p17 bra 	$L__BB4_15;
	mul.wide.u32 	%rd27, %r108, 4;
	add.s64 	%rd28, %rd1, %rd27;
	ld.global.f32 	%f27, [%rd28];
	cvt.f64.f32 	%fd44, %f27;
	st.local.f64 	[%rd5], %fd44;
	mov.u64 	%rd29, $str;
	cvta.global.u64 	%rd30, %rd29;
	{ // callseq 28, 0
	.param .b64 param0;
	st.param.b64 	[param0], %rd30;
	.param .b64 param1;
	st.param.b64 	[param1], %rd21;
	.param .b32 retval0;
	call.uni (retval0), 
	vprintf, 
	(
	param0, 
	param1
	);
	ld.param.b32 	%r92, [retval0];
	} // callseq 28
	ld.global.f32 	%f28, [%rd28+200];
	cvt.f64.f32 	%fd45, %f28;
	st.local.f64 	[%rd5], %fd45;
	{ // callseq 29, 0
	.param .b64 param0;
	st.param.b64 	[param0], %rd30;
	.param .b64 param1;
	st.param.b64 	[param1], %rd21;
	.param .b32 retval0;
	call.uni (retval0), 
	vprintf, 
	(
	param0, 
	param1
	);
	ld.param.b32 	%r94, [retval0];
	} // callseq 29
	ld.global.f32 	%f29, [%rd28+400];
	cvt.f64.f32 	%fd46, %f29;
	st.local.f64 	[%rd5], %fd46;
	{ // callseq 30, 0
	.param .b64 param0;
	st.param.b64 	[param0], %rd30;
	.param .b64 param1;
	st.param.b64 	[param1], %rd21;
	.param .b32 retval0;
	call.uni (retval0), 
	vprintf, 
	(
	param0, 
	param1
	);
	ld.param.b32 	%r96, [retval0];
	} // callseq 30
	ld.global.f32 	%f30, [%rd28+600];
	cvt.f64.f32 	%fd47, %f30;
	st.local.f64 	[%rd5], %fd47;
	{ // callseq 31, 0
	.param .b64 param0;
	st.param.b64 	[param0], %rd30;
	.param .b64 param1;
	st.param.b64 	[param1], %rd21;
	.param .b32 retval0;
	call.uni (retval0), 
	vprintf, 
	(
	param0, 
	param1
	);
	ld.param.b32 	%r98, [retval0];
	} // callseq 31
	add.s32 	%r108, %r108, 200;
$L__BB4_15:
	setp.eq.s32 	%p18, %r15, 0;
	@%p18 bra 	$L__BB4_18;
	mul.wide.u32 	%rd32, %r108, 4;
	add.s64 	%rd44, %rd1, %rd32;
	neg.s32 	%r111, %r15;
	mov.u64 	%rd33, $str;
$L__BB4_17:
	.pragma "nounroll";
	ld.global.f32 	%f31, [%rd44];
	cvt.f64.f32 	%fd48, %f31;
	st.local.f64 	[%rd5], %fd48;
	cvta.global.u64 	%rd34, %rd33;
	{ // callseq 32, 0
	.param .b64 param0;
	st.param.b64 	[param0], %rd34;
	.param .b64 param1;
	st.param.b64 	[param1], %rd21;
	.param .b32 retval0;
	call.uni (retval0), 
	vprintf, 
	(
	param0, 
	param1
	);
	ld.param.b32 	%r100, [retval0];
	} // callseq 32
	add.s64 	%rd44, %rd44, 200;
	add.s32 	%r111, %r111, 1;
	setp.ne.s32 	%p19, %r111, 0;
	@%p19 bra 	$L__BB4_17;
$L__BB4_18:
	setp.ge.s32 	%p20, %r112, %r25;
	@%p20 bra 	$L__BB4_21;
	ld.param.u64 	%rd42, [_Z21QuantizePerChannelSymIfEvPKT_S2_idPS0_ii_param_4];
	ld.param.u64 	%rd41, [_Z21QuantizePerChannelSymIfEvPKT_S2_idPS0_ii_param_0];
	mov.f32 	%f32, 0fBF800000;
	sub.f32 	%f2, %f32, %f1;
	add.s32 	%r21, %r26, -1;
	mov.u32 	%r102, %nctaid.x;
	mul.lo.s32 	%r22, %r1, %r102;
	cvta.to.global.u64 	%rd9, %rd41;
	cvta.to.global.u64 	%rd10, %rd42;
$L__BB4_20:
	ld.param.u32 	%r105, [_Z21QuantizePerChannelSymIfEvPKT_S2_idPS0_ii_param_6];
	div.s32 	%r103, %r112, %r105;
	min.s32 	%r104, %r21, %r103;
	mul.wide.s32 	%rd36, %r104, 4;
	add.s64 	%rd37, %rd1, %rd36;
	ld.global.f32 	%f33, [%rd37];
	mul.wide.s32 	%rd38, %r112, 4;
	add.s64 	%rd39, %rd9, %rd38;
	ld.global.f32 	%f34, [%rd39];
	div.rn.f32 	%f35, %f34, %f33;
	cvt.rni.f32.f32 	%f36, %f35;
	setp.gt.f32 	%p21, %f36, %f1;
	selp.f32 	%f37, %f1, %f36, %p21;
	setp.lt.f32 	%p22, %f37, %f2;
	selp.f32 	%f38, %f2, %f37, %p22;
	add.s64 	%rd40, %rd10, %rd38;
	st.global.f32 	[%rd40], %f38;
	add.s32 	%r112, %r112, %r22;
	setp.lt.s32 	%p23, %r112, %r25;
	@%p23 bra 	$L__BB4_20;
$L__BB4_21:
	ret;

}
.func  (.param .b64 func_retval0) __internal_accurate_pow(
	.param .b64 __internal_accurate_pow_param_0
)
{
	.reg .pred 	%p<8>;
	.reg .b32 	%r<46>;
	.reg .b32 	%f<3>;
	.reg .b64 	%fd<109>;

	ld.param.f64 	%fd10, [__internal_accurate_pow_param_0];
	mov.f64 	%fd11, 0d4000000000000000;
	{
	.reg .b32 %temp; 
	mov.b64 	{%temp, %r8}, %fd11;
	}
	{
	.reg .b32 %temp; 
	mov.b64 	{%r9, %temp}, %fd11;
	}
	shr.u32 	%r10, %r8, 20;
	setp.lt.u32 	%p1, %r8, 1048576;
	mov.f64 	%fd12, 0d4360000000000000;
	{
	.reg .b32 %temp; 
	mov.b64 	{%temp, %r11}, %fd12;
	}
	{
	.reg .b32 %temp; 
	mov.b64 	{%r12, %temp}, %fd12;
	}
	shr.u32 	%r13, %r11, 20;
	add.s32 	%r14, %r13, -54;
	selp.b32 	%r15, %r12, %r9, %p1;
	selp.b32 	%r16, %r11, %r8, %p1;
	selp.b32 	%r1, %r14, %r10, %p1;
	add.s32 	%r45, %r1, -1023;
	and.b32  	%r17, %r16, -2146435073;
	or.b32  	%r18, %r17, 1072693248;
	mov.b64 	%fd107, {%r15, %r18};
	setp.lt.u32 	%p2, %r18, 1073127583;
	@%p2 bra 	$L__BB5_2;
	{
	.reg .b32 %temp; 
	mov.b64 	{%r19, %temp}, %fd107;
	}
	{
	.reg .b32 %temp; 
	mov.b64 	{%temp, %r20}, %fd107;
	}
	add.s32 	%r21, %r20, -1048576;
	mov.b64 	%fd107, {%r19, %r21};
	add.s32 	%r45, %r1, -1022;
$L__BB5_2:
	add.f64 	%fd13, %fd107, 0dBFF0000000000000;
	add.f64 	%fd14, %fd107, 0d3FF0000000000000;
	rcp.approx.ftz.f64 	%fd15, %fd14;
	neg.f64 	%fd16, %fd14;
	fma.rn.f64 	%fd17, %fd16, %fd15, 0d3FF0000000000000;
	fma.rn.f64 	%fd18, %fd17, %fd17, %fd17;
	fma.rn.f64 	%fd19, %fd18, %fd15, %fd15;
	mul.f64 	%fd20, %fd13, %fd19;
	fma.rn.f64 	%fd21, %fd13, %fd19, %fd20;
	mul.f64 	%fd22, %fd21, %fd21;
	fma.rn.f64 	%fd23, %fd22, 0d3EB0F5FF7D2CAFE2, 0d3ED0F5D241AD3B5A;
	fma.rn.f64 	%fd24, %fd23, %fd22, 0d3EF3B20A75488A3F;
	fma.rn.f64 	%fd25, %fd24, %fd22, 0d3F1745CDE4FAECD5;
	fma.rn.f64 	%fd26, %fd25, %fd22, 0d3F3C71C7258A578B;
	fma.rn.f64 	%fd27, %fd26, %fd22, 0d3F6249249242B910;
	fma.rn.f64 	%fd28, %fd27, %fd22, 0d3F89999999999DFB;
	sub.f64 	%fd29, %fd13, %fd21;
	add.f64 	%fd30, %fd29, %fd29;
	neg.f64 	%fd31, %fd21;
	fma.rn.f64 	%fd32, %fd31, %fd13, %fd30;
	mul.f64 	%fd33, %fd19, %fd32;
	fma.rn.f64 	%fd34, %fd22, %fd28, 0d3FB5555555555555;
	mov.f64 	%fd35, 0d3FB5555555555555;
	sub.f64 	%fd36, %fd35, %fd34;
	fma.rn.f64 	%fd37, %fd22, %fd28, %fd36;
	add.f64 	%fd38, %fd37, 0dBC46A4CB00B9E7B0;
	add.f64 	%fd39, %fd34, %fd38;
	sub.f64 	%fd40, %fd34, %fd39;
	add.f64 	%fd41, %fd38, %fd40;
	mul.rn.f64 	%fd42, %fd21, %fd21;
	neg.f64 	%fd43, %fd42;
	fma.rn.f64 	%fd44, %fd21, %fd21, %fd43;
	{
	.reg .b32 %temp; 
	mov.b64 	{%r22, %temp}, %fd33;
	}
	{
	.reg .b32 %temp; 
	mov.b64 	{%temp, %r23}, %fd33;
	}
	add.s32 	%r24, %r23, 1048576;
	mov.b64 	%fd45, {%r22, %r24};
	fma.rn.f64 	%fd46, %fd21, %fd45, %fd44;
	mul.rn.f64 	%fd47, %fd42, %fd21;
	neg.f64 	%fd48, %fd47;
	fma.rn.f64 	%fd49, %fd42, %fd21, %fd48;
	fma.rn.f64 	%fd50, %fd42, %fd33, %fd49;
	fma.rn.f64 	%fd51, %fd46, %fd21, %fd50;
	mul.rn.f64 	%fd52, %fd39, %fd47;
	neg.f64 	%fd53, %fd52;
	fma.rn.f64 	%fd54, %fd39, %fd47, %fd53;
	fma.rn.f64 	%fd55, %fd39, %fd51, %fd54;
	fma.rn.f64 	%fd56, %fd41, %fd47, %fd55;
	add.f64 	%fd57, %fd52, %fd56;
	sub.f64 	%fd58, %fd52, %fd57;
	add.f64 	%fd59, %fd56, %fd58;
	add.f64 	%fd60, %fd21, %fd57;
	sub.f64 	%fd61, %fd21, %fd60;
	add.f64 	%fd62, %fd57, %fd61;
	add.f64 	%fd63, %fd59, %fd62;
	add.f64 	%fd64, %fd33, %fd63;
	add.f64 	%fd65, %fd60, %fd64;
	sub.f64 	%fd66, %fd60, %fd65;
	add.f64 	%fd67, %fd64, %fd66;
	xor.b32  	%r25, %r45, -2147483648;
	mov.b32 	%r26, 1127219200;
	mov.b64 	%fd68, {%r25, %r26};
	mov.b32 	%r27, -2147483648;
	mov.b64 	%fd69, {%r27, %r26};
	sub.f64 	%fd70, %fd68, %fd69;
	fma.rn.f64 	%fd71, %fd70, 0d3FE62E42FEFA39EF, %fd65;
	fma.rn.f64 	%fd72, %fd70, 0dBFE62E42FEFA39EF, %fd71;
	sub.f64 	%fd73, %fd72, %fd65;
	sub.f64 	%fd74, %fd67, %fd73;
	fma.rn.f64 	%fd75, %fd70, 0d3C7ABC9E3B39803F, %fd74;
	add.f64 	%fd76, %fd71, %fd75;
	sub.f64 	%fd77, %fd71, %fd76;
	add.f64 	%fd78, %fd75, %fd77;
	{
	.reg .b32 %temp; 
	mov.b64 	{%temp, %r28}, %fd10;
	}
	{
	.reg .b32 %temp; 
	mov.b64 	{%r29, %temp}, %fd10;
	}
	shl.b32 	%r30, %r28, 1;
	setp.gt.u32 	%p3, %r30, -33554433;
	and.b32  	%r31, %r28, -15728641;
	selp.b32 	%r32, %r31, %r28, %p3;
	mov.b64 	%fd79, {%r29, %r32};
	mul.rn.f64 	%fd80, %fd76, %fd79;
	neg.f64 	%fd81, %fd80;
	fma.rn.f64 	%fd82, %fd76, %fd79, %fd81;
	fma.rn.f64 	%fd83, %fd78, %fd79, %fd82;
	add.f64 	%fd4, %fd80, %fd83;
	sub.f64 	%fd84, %fd80, %fd4;
	add.f64 	%fd5, %fd83, %fd84;
	fma.rn.f64 	%fd85, %fd4, 0d3FF71547652B82FE, 0d4338000000000000;
	{
	.reg .b32 %temp; 
	mov.b64 	{%r5, %temp}, %fd85;
	}
	mov.f64 	%fd86, 0dC338000000000000;
	add.rn.f64 	%fd87, %fd85, %fd86;
	fma.rn.f64 	%fd88, %fd87, 0dBFE62E42FEFA39EF, %fd4;
	fma.rn.f64 	%fd89, %fd87, 0dBC7ABC9E3B39803F, %fd88;
	fma.rn.f64 	%fd90, %fd89, 0d3E5ADE1569CE2BDF, 0d3E928AF3FCA213EA;
	fma.rn.f64 	%fd91, %fd90, %fd89, 0d3EC71DEE62401315;
	fma.rn.f64 	%fd92, %fd91, %fd89, 0d3EFA01997C89EB71;
	fma.rn.f64 	%fd93, %fd92, %fd89, 0d3F2A01A014761F65;
	fma.rn.f64 	%fd94, %fd93, %fd89, 0d3F56C16C1852B7AF;
	fma.rn.f64 	%fd95, %fd94, %fd89, 0d3F81111111122322;
	fma.rn.f64 	%fd96, %fd95, %fd89, 0d3FA55555555502A1;
	fma.rn.f64 	%fd97, %fd96, %fd89, 0d3FC5555555555511;
	fma.rn.f64 	%fd98, %fd97, %fd89, 0d3FE000000000000B;
	fma.rn.f64 	%fd99, %fd98, %fd89, 0d3FF0000000000000;
	fma.rn.f64 	%fd100, %fd99, %fd89, 0d3FF0000000000000;
	{
	.reg .b32 %temp; 
	mov.b64 	{%r6, %temp}, %fd100;
	}
	{
	.reg .b32 %temp; 
	mov.b64 	{%temp, %r7}, %fd100;
	}
	shl.b32 	%r33, %r5, 20;
	add.s32 	%r34, %r33, %r7;
	mov.b64 	%fd108, {%r6, %r34};
	{
	.reg .b32 %temp; 
	mov.b64 	{%temp, %r35}, %fd4;
	}
	mov.b32 	%f2, %r35;
	abs.f32 	%f1, %f2;
	setp.lt.f32 	%p4, %f1, 0f4086232B;
	@%p4 bra 	$L__BB5_5;
	setp.lt.f64 	%p5, %fd4, 0d0000000000000000;
	add.f64 	%fd101, %fd4, 0d7FF0000000000000;
	selp.f64 	%fd108, 0d0000000000000000, %fd101, %p5;
	setp.geu.f32 	%p6, %f1, 0f40874800;
	@%p6 bra 	$L__BB5_5;
	shr.u32 	%r36, %r5, 31;
	add.s32 	%r37, %r5, %r36;
	shr.s32 	%r38, %r37, 1;
	shl.b32 	%r39, %r38, 20;
	add.s32 	%r40, %r7, %r39;
	mov.b64 	%fd102, {%r6, %r40};
	sub.s32 	%r41, %r5, %r38;
	shl.b32 	%r42, %r41, 20;
	add.s32 	%r43, %r42, 1072693248;
	mov.b32 	%r44, 0;
	mov.b64 	%fd103, {%r44, %r43};
	mul.f64 	%fd108, %fd103, %fd102;
$L__BB5_5:
	abs.f64 	%fd104, %fd108;
	setp.eq.f64 	%p7, %fd104, 0d7FF0000000000000;
	fma.rn.f64 	%fd105, %fd108, %fd5, %fd108;
	selp.f64 	%fd106, %fd108, %fd105, %p7;
	st.param.f64 	[func_retval0], %fd106;
	ret;

}


// ===== COMPILED SASS (sm_100) =====

	.target	sm_100

	.elftype	@"ET_EXEC"


//--------------------- .note.nv.tkinfo           --------------------------
	.section	.note.nv.tkinfo,"",@"SHT_NOTE"
	.sectionflags	@"SHF_NOTE_NV_TKINFO"
	.tkinfo
        /*0018*/ 	.word	0x00000002
        /*0030*/ 	.string	""
        /*0030*/ 	.string	"ptxas"
        /*0030*/ 	.string	"Cuda compilation tools, release 13.0, V13.0.88"
        /*0030*/ 	.string	"Build cuda_13.0.r13.0/compiler.36424714_0"
        /*0030*/ 	.string	"-arch sm_100 -m 64 "



//--------------------- .note.nv.cuinfo           --------------------------
	.section	.note.nv.cuinfo,"",@"SHT_NOTE"
	.sectionflags	@"SHF_NOTE_NV_CUINFO"
        /*0018*/ 	.short	0x0002
        /*001a*/ 	.short	0x0064
        /*001c*/ 	.short	0x0082
	.zero		2


//--------------------- .nv.info                  --------------------------
	.section	.nv.info,"",@"SHT_CUDA_INFO"
	.align	4


	//----- nvinfo : EIATTR_REGCOUNT
	.align		4
        /*0000*/ 	.byte	0x04, 0x2f
        /*0002*/ 	.short	(.L_2 - .L_1)
	.align		4
.L_1:
        /*0004*/ 	.word	index@(_Z18GetMaxMinPerTensorIfEvPKT_iPS0_S3_ii)
        /*0008*/ 	.word	0x00000014


	//----- nvinfo : EIATTR_FRAME_SIZE
	.align		4
.L_2:
        /*000c*/ 	.byte	0x04, 0x11
        /*000e*/ 	.short	(.L_4 - .L_3)
	.align		4
.L_3:
        /*0010*/ 	.word	index@(_Z18GetMaxMinPerTensorIfEvPKT_iPS0_S3_ii)
        /*0014*/ 	.word	0x00000000


	//----- nvinfo : EIATTR_REGCOUNT
	.align		4
.L_4:
        /*0018*/ 	.byte	0x04, 0x2f
        /*001a*/ 	.short	(.L_6 - .L_5)
	.align		4
.L_5:
        /*001c*/ 	.word	index@(_Z16GetScaleAndZPSymIfEvPKT_S2_idPS0_S3_)
        /*0020*/ 	.word	0x0000001c


	//----- nvinfo : EIATTR_FRAME_SIZE
	.align		4
.L_6:
        /*0024*/ 	.byte	0x04, 0x11
        /*0026*/ 	.short	(.L_8 - .L_7)
	.align		4
.L_7:
        /*0028*/ 	.word	index@($_Z16GetScaleAndZPSymIfEvPKT_S2_idPS0_S3_$__internal_accurate_pow)
        /*002c*/ 	.word	0x00000000


	//----- nvinfo : EIATTR_FRAME_SIZE
	.align		4
.L_8:
        /*0030*/ 	.byte	0x04, 0x11
        /*0032*/ 	.short	(.L_10 - .L_9)
	.align		4
.L_9:
        /*0034*/ 	.word	index@($__internal_2_$__cuda_sm3x_div_rn_noftz_f32_slowpath)
        /*0038*/ 	.word	0x00000000


	//----- nvinfo : EIATTR_FRAME_SIZE
	.align		4
.L_10:
        /*003c*/ 	.byte	0x04, 0x11
        /*003e*/ 	.short	(.L_12 - .L_11)
	.align		4
.L_11:
        /*0040*/ 	.word	index@(_Z16GetScaleAndZPSymIfEvPKT_S2_idPS0_S3_)
        /*0044*/ 	.word	0x00000000


	//----- nvinfo : EIATTR_REGCOUNT
	.align		4
.L_12:
        /*0048*/ 	.byte	0x04, 0x2f
        /*004a*/ 	.short	(.L_14 - .L_13)
	.align		4
.L_13:
        /*004c*/ 	.word	index@(_Z20QuantizePerTensorSymIfEvPKT_S2_idPS0_ii)
        /*0050*/ 	.word	0x00000020


	//----- nvinfo : EIATTR_FRAME_SIZE
	.align		4
.L_14:
        /*0054*/ 	.byte	0x04, 0x11
        /*0056*/ 	.short	(.L_16 - .L_15)
	.align		4
.L_15:
        /*0058*/ 	.word	index@($_Z20QuantizePerTensorSymIfEvPKT_S2_idPS0_ii$__internal_accurate_pow)
        /*005c*/ 	.word	0x00000008


	//----- nvinfo : EIATTR_FRAME_SIZE
	.align		4
.L_16:
        /*0060*/ 	.byte	0x04, 0x11
        /*0062*/ 	.short	(.L_18 - .L_17)
	.align		4
.L_17:
        /*0064*/ 	.word	index@($__internal_1_$__cuda_sm3x_div_rn_noftz_f32_slowpath)
        /*0068*/ 	.word	0x00000008


	//----- nvinfo : EIATTR_FRAME_SIZE
	.align		4
.L_18:
        /*006c*/ 	.byte	0x04, 0x11
        /*006e*/ 	.short	(.L_20 - .L_19)
	.align		4
.L_19:
        /*0070*/ 	.word	index@(_Z20QuantizePerTensorSymIfEvPKT_S2_idPS0_ii)
        /*0074*/ 	.word	0x00000008


	//----- nvinfo : EIATTR_REGCOUNT
	.align		4
.L_20:
        /*0078*/ 	.byte	0x04, 0x2f
        /*007a*/ 	.short	(.L_22 - .L_21)
	.align		4
.L_21:
        /*007c*/ 	.word	index@(_Z19GetMaxMinPerChannelIfEvPKT_iPS0_S3_ii)
        /*0080*/ 	.word	0x00000012


	//----- nvinfo : EIATTR_FRAME_SIZE
	.align		4
.L_22:
        /*0084*/ 	.byte	0x04, 0x11
        /*0086*/ 	.short	(.L_24 - .L_23)
	.align		4
.L_23:
        /*0088*/ 	.word	index@(_Z19GetMaxMinPerChannelIfEvPKT_iPS0_S3_ii)
        /*008c*/ 	.word	0x00000000


	//----- nvinfo : EIATTR_REGCOUNT
	.align		4
.L_24:
        /*0090*/ 	.byte	0x04, 0x2f
        /*0092*/ 	.short	(.L_26 - .L_25)
	.align		4
.L_25:
        /*0094*/ 	.word	index@(_Z21QuantizePerChannelSymIfEvPKT_S2_idPS0_ii)
        /*0098*/ 	.word	0x00000020


	//----- nvinfo : EIATTR_FRAME_SIZE
	.align		4
.L_26:
        /*009c*/ 	.byte	0x04, 0x11
        /*009e*/ 	.short	(.L_28 - .L_27)
	.align		4
.L_27:
        /*00a0*/ 	.word	index@($_Z21QuantizePerChannelSymIfEvPKT_S2_idPS0_ii$__internal_accurate_pow)
        /*00a4*/ 	.word	0x00000008


	//----- nvinfo : EIATTR_FRAME_SIZE
	.align		4
.L_28:
        /*00a8*/ 	.byte	0x04, 0x11
        /*00aa*/ 	.short	(.L_30 - .L_29)
	.align		4
.L_29:
        /*00ac*/ 	.word	index@($__internal_0_$__cuda_sm3x_div_rn_noftz_f32_slowpath)
        /*00b0*/ 	.word	0x00000008


	//----- nvinfo : EIATTR_FRAME_SIZE
	.align		4
.L_30:
        /*00b4*/ 	.byte	0x04, 0x11
        /*00b6*/ 	.short	(.L_32 - .L_31)
	.align		4
.L_31:
        /*00b8*/ 	.word	index@(_Z21QuantizePerChannelSymIfEvPKT_S2_idPS0_ii)
        /*00bc*/ 	.word	0x00000008


	//----- nvinfo : EIATTR_MIN_STACK_SIZE
	.align		4
.L_32:
        /*00c0*/ 	.byte	0x04, 0x12
        /*00c2*/ 	.short	(.L_34 - .L_33)
	.align		4
.L_33:
        /*00c4*/ 	.word	index@(_Z21QuantizePerChannelSymIfEvPKT_S2_idPS0_ii)
        /*00c8*/ 	.word	0x00000008


	//----- nvinfo : EIATTR_MIN_STACK_SIZE
	.align		4
.L_34:
        /*00cc*/ 	.byte	0x04, 0x12
        /*00ce*/ 	.short	(.L_36 - .L_35)
	.align		4
.L_35:
        /*00d0*/ 	.word	index@(_Z19GetMaxMinPerChannelIfEvPKT_iPS0_S3_ii)
        /*00d4*/ 	.word	0x00000000


	//----- nvinfo : EIATTR_MIN_STACK_SIZE
	.align		4
.L_36:
        /*00d8*/ 	.byte	0x04, 0x12
        /*00da*/ 	.short	(.L_38 - .L_37)
	.align		4
.L_37:
        /*00dc*/ 	.word	index@(_Z20QuantizePerTensorSymIfEvPKT_S2_idPS0_ii)
        /*00e0*/ 	.word	0x00000008


	//----- nvinfo : EIATTR_MIN_STACK_SIZE
	.align		4
.L_38:
        /*00e4*/ 	.byte	0x04, 0x12
        /*00e6*/ 	.short	(.L_40 - .L_39)
	.align		4
.L_39:
        /*00e8*/ 	.word	index@(_Z16GetScaleAndZPSymIfEvPKT_S2_idPS0_S3_)
        /*00ec*/ 	.word	0x00000000


	//----- nvinfo : EIATTR_MIN_STACK_SIZE
	.align		4
.L_40:
        /*00f0*/ 	.byte	0x04, 0x12
        /*00f2*/ 	.short	(.L_42 - .L_41)
	.align		4
.L_41:
        /*00f4*/ 	.word	index@(_Z18GetMaxMinPerTensorIfEvPKT_iPS0_S3_ii)
        /*00f8*/ 	.word	0x00000000
.L_42:


//--------------------- .nv.compat                --------------------------
	.section	.nv.compat,"",@"SHT_CUDA_COMPAT_INFO"
	.align	4
        /*0000*/ 	.byte	0x02, 0x09, 0x00, 0x00, 0x02, 0x02, 0x01, 0x00, 0x02, 0x05, 0x05, 0x00, 0x03, 0x07, 0x01, 0x01
        /*0010*/ 	.byte	0x02, 0x03, 0x00, 0x00, 0x02, 0x06, 0x01, 0x00, 0x04, 0x0b, 0x08, 0x00, 0x01, 0x00, 0x00, 0x00
        /*0020*/ 	.byte	0x00, 0x00, 0x00, 0x00


//--------------------- .nv.info._Z21QuantizePerChannelSymIfEvPKT_S2_idPS0_ii --------------------------
	.section	.nv.info._Z21QuantizePerChannelSymIfEvPKT_S2_idPS0_ii,"",@"SHT_CUDA_INFO"
	.sectionflags	@""
	.align	4


	//----- nvinfo : EIATTR_CUDA_API_VERSION
	.align		4
        /*0000*/ 	.byte	0x04, 0x37
        /*0002*/ 	.short	(.L_44 - .L_43)
.L_43:
        /*0004*/ 	.word	0x00000082


	//----- nvinfo : EIATTR_KPARAM_INFO
	.align		4
.L_44:
        /*0008*/ 	.byte	0x04, 0x17
        /*000a*/ 	.short	(.L_46 - .L_45)
.L_45:
        /*000c*/ 	.word	0x00000000
        /*0010*/ 	.short	0x0006
        /*0012*/ 	.short	0x002c
        /*0014*/ 	.byte	0x00, 0xf0, 0x11, 0x00


	//----- nvinfo : EIATTR_KPARAM_INFO
	.align		4
.L_46:
        /*0018*/ 	.byte	0x04, 0x17
        /*001a*/ 	.short	(.L_48 - .L_47)
.L_47:
        /*001c*/ 	.word	0x00000000
        /*0020*/ 	.short	0x0005
        /*0022*/ 	.short	0x0028
        /*0024*/ 	.byte	0x00, 0xf0, 0x11, 0x00


	//----- nvinfo : EIATTR_KPARAM_INFO
	.align		4
.L_48:
        /*0028*/ 	.byte	0x04, 0x17
        /*002a*/ 	.short	(.L_50 - .L_49)
.L_49:
        /*002c*/ 	.word	0x00000000
        /*0030*/ 	.short	0x0004
        /*0032*/ 	.short	0x0020
        /*0034*/ 	.byte	0x00, 0xf5, 0x21, 0x00


	//----- nvinfo : EIATTR_KPARAM_INFO
	.align		4
.L_50:
        /*0038*/ 	.byte	0x04, 0x17
        /*003a*/ 	.short	(.L_52 - .L_51)
.L_51:
        /*003c*/ 	.word	0x00000000
        /*0040*/ 	.short	0x0003
        /*0042*/ 	.short	0x0018
        /*0044*/ 	.byte	0x00, 0xf0, 0x21, 0x00


	//----- nvinfo : EIATTR_KPARAM_INFO
	.align		4
.L_52:
        /*0048*/ 	.byte	0x04, 0x17
        /*004a*/ 	.short	(.L_54 - .L_53)
.L_53:
        /*004c*/ 	.word	0x00000000
        /*0050*/ 	.short	0x0002
        /*0052*/ 	.short	0x0010
        /*0054*/ 	.byte	0x00, 0xf0, 0x11, 0x00


	//----- nvinfo : EIATTR_KPARAM_INFO
	.align		4
.L_54:
        /*0058*/ 	.byte	0x04, 0x17
        /*005a*/ 	.short	(.L_56 - .L_55)
.L_55:
        /*005c*/ 	.word	0x00000000
        /*0060*/ 	.short	0x0001
        /*0062*/ 	.short	0x0008
        /*0064*/ 	.byte	0x00, 0xf5, 0x21, 0x00


	//----- nvinfo : EIATTR_KPARAM_INFO
	.align		4
.L_56:
        /*0068*/ 	.byte	0x04, 0x17
        /*006a*/ 	.short	(.L_58 - .L_57)
.L_57:
        /*006c*/ 	.word	0x00000000
        /*0070*/ 	.short	0x0000
        /*0072*/ 	.short	0x0000
        /*0074*/ 	.byte	0x00, 0xf5, 0x21, 0x00


	//----- nvinfo : EIATTR_SPARSE_MMA_MASK
	.align		4
.L_58:
        /*0078*/ 	.byte	0x03, 0x50
        /*007a*/ 	.short	0x0000


	//----- nvinfo : EIATTR_MAXREG_COUNT
	.align		4
        /*007c*/ 	.byte	0x03, 0x1b
        /*007e*/ 	.short	0x00ff


	//----- nvinfo : EIATTR_EXTERNS
	.align		4
        /*0080*/ 	.byte	0x04, 0x0f
        /*0082*/ 	.short	(.L_60 - .L_59)


	//   ....[0]....
	.align		4
.L_59:
        /*0084*/ 	.word	index@(vprintf)


	//----- nvinfo : EIATTR_MERCURY_ISA_VERSION
	.align		4
.L_60:
        /*0088*/ 	.byte	0x03, 0x5f
        /*008a*/ 	.short	0x0101


	//----- nvinfo : EIATTR_VRC_CTA_INIT_COUNT
	.align		4
        /*008c*/ 	.byte	0x02, 0x4a
	.zero		1
	.zero		1


	//----- nvinfo : EIATTR_SYSCALL_OFFSETS
	.align		4
        /*0090*/ 	.byte	0x04, 0x46
        /*0092*/ 	.short	(.L_62 - .L_61)


	//   ....[0]....
.L_61:
        /*0094*/ 	.word	0x00000460


	//   ....[1]....
        /*0098*/ 	.word	0x00000520


	//   ....[2]....
        /*009c*/ 	.word	0x000005d0


	//   ....[3]....
        /*00a0*/ 	.word	0x00000680


	//   ....[4]....
        /*00a4*/ 	.word	0x00000730


	//   ....[5]....
        /*00a8*/ 	.word	0x000007e0


	//   ....[6]....
        /*00ac*/ 	.word	0x00000890


	//   ....[7]....
        /*00b0*/ 	.word	0x00000940


	//   ....[8]....
        /*00b4*/ 	.word	0x000009f0


	//   ....[9]....
        /*00b8*/ 	.word	0x00000aa0


	//   ....[10]....
        /*00bc*/ 	.word	0x00000b50


	//   ....[11]....
        /*00c0*/ 	.word	0x00000c00


	//   ....[12]....
        /*00c4*/ 	.word	0x00000cb0


	//   ....[13]....
        /*00c8*/ 	.word	0x00000d60


	//   ....[14]....
        /*00cc*/ 	.word	0x00000e10


	//   ....[15]....
        /*00d0*/ 	.word	0x00000ec0


	//   ....[16]....
        /*00d4*/ 	.word	0x00001090


	//   ....[17]....
        /*00d8*/ 	.word	0x00001140


	//   ....[18]....
        /*00dc*/ 	.word	0x000011f0


	//   ....[19]....
        /*00e0*/ 	.word	0x000012a0


	//   ....[20]....
        /*00e4*/ 	.word	0x00001350


	//   ....[21]....
        /*00e8*/ 	.word	0x00001400


	//   ....[22]....
        /*00ec*/ 	.word	0x000014b0


	//   ....[23]....
        /*00f0*/ 	.word	0x00001560


	//   ....[24]....
        /*00f4*/ 	.word	0x000016a0


	//   ....[25]....
        /*00f8*/ 	.word	0x00001750


	//   ....[26]....
        /*00fc*/ 	.word	0x00001800


	//   ....[27]....
        /*0100*/ 	.word	0x000018b0


	//   ....[28]....
        /*0104*/ 	.word	0x00001a00


	//----- nvinfo : EIATTR_EXIT_INSTR_OFFSETS
	.align		4
.L_62:
        /*0108*/ 	.byte	0x04, 0x1c
        /*010a*/ 	.short	(.L_64 - .L_63)


	//   ....[0]....
.L_63:
        /*010c*/ 	.word	0x00001a80


	//   ....[1]....
        /*0110*/ 	.word	0x00001e50


	//----- nvinfo : EIATTR_CRS_STACK_SIZE
	.align		4
.L_64:
        /*0114*/ 	.byte	0x04, 0x1e
        /*0116*/ 	.short	(.L_66 - .L_65)
.L_65:
        /*0118*/ 	.word	0x00000000


	//----- nvinfo : EIATTR_CBANK_PARAM_SIZE
	.align		4
.L_66:
        /*011c*/ 	.byte	0x03, 0x19
        /*011e*/ 	.short	0x0030


	//----- nvinfo : EIATTR_PARAM_CBANK
	.align		4
        /*0120*/ 	.byte	0x04, 0x0a
        /*0122*/ 	.short	(.L_68 - .L_67)
	.align		4
.L_67:
        /*0124*/ 	.word	index@(.nv.constant0._Z21QuantizePerChannelSymIfEvPKT_S2_idPS0_ii)
        /*0128*/ 	.short	0x0380
        /*012a*/ 	.short	0x0030


	//----- nvinfo : EIATTR_SW_WAR
	.align		4
.L_68:
        /*012c*/ 	.byte	0x04, 0x36
        /*012e*/ 	.short	(.L_70 - .L_69)
.L_69:
        /*0130*/ 	.word	0x00000008
.L_70:


//--------------------- .nv.info._Z19GetMaxMinPerChannelIfEvPKT_iPS0_S3_ii --------------------------
	.section	.nv.info._Z19GetMaxMinPerChannelIfEvPKT_iPS0_S3_ii,"",@"SHT_CUDA_INFO"
	.sectionflags	@""
	.align	4


	//----- nvinfo : EIATTR_CUDA_API_VERSION
	.align		4
        /*0000*/ 	.byte	0x04, 0x37
        /*0002*/ 	.short	(.L_72 - .L_71)
.L_71:
        /*0004*/ 	.word	0x00000082


	//----- nvinfo : EIATTR_KPARAM_INFO
	.align		4
.L_72:
        /*0008*/ 	.byte	0x04, 0x17
        /*000a*/ 	.short	(.L_74 - .L_73)
.L_73:
        /*000c*/ 	.word	0x00000000
        /*0010*/ 	.short	0x0005
        /*0012*/ 	.short	0x0024
        /*0014*/ 	.byte	0x00, 0xf0, 0x11, 0x00


	//----- nvinfo : EIATTR_KPARAM_INFO
	.align		4
.L_74:
        /*0018*/ 	.byte	0x04, 0x17
        /*001a*/ 	.short	(.L_76 - .L_75)
.L_75:
        /*001c*/ 	.word	0x00000000
        /*0020*/ 	.short	0x0004
        /*0022*/ 	.short	0x0020
        /*0024*/ 	.byte	0x00, 0xf0, 0x11, 0x00


	//----- nvinfo : EIATTR_KPARAM_INFO
	.align		4
.L_76:
        /*0028*/ 	.byte	0x04, 0x17
        /*002a*/ 	.short	(.L_78 - .L_77)
.L_77:
        /*002c*/ 	.word	0x00000000
        /*0030*/ 	.short	0x0003
        /*0032*/ 	.short	0x0018
        /*0034*/ 	.byte	0x00, 0xf5, 0x21, 0x00


	//----- nvinfo : EIATTR_KPARAM_INFO
	.align		4
.L_78:
        /*0038*/ 	.byte	0x04, 0x17
        /*003a*/ 	.short	(.L_80 - .L_79)
.L_79:
        /*003c*/ 	.word	0x00000000
        /*0040*/ 	.short	0x0002
        /*0042*/ 	.short	0x0010
        /*0044*/ 	.byte	0x00, 0xf5, 0x21, 0x00


	//----- nvinfo : EIATTR_KPARAM_INFO
	.align		4
.L_80:
        /*0048*/ 	.byte	0x04, 0x17
        /*004a*/ 	.short	(.L_82 - .L_81)
.L_81:
        /*004c*/ 	.word	0x00000000
        /*0050*/ 	.short	0x0001
        /*0052*/ 	.short	0x0008
        /*0054*/ 	.byte	0x00, 0xf0, 0x11, 0x00


	//----- nvinfo : EIATTR_KPARAM_INFO
	.align		4
.L_82:
        /*0058*/ 	.byte	0x04, 0x17
        /*005a*/ 	.short	(.L_84 - .L_83)
.L_83:
        /*005c*/ 	.word	0x00000000
        /*0060*/ 	.short	0x0000
        /*0062*/ 	.short	0x0000
        /*0064*/ 	.byte	0x00, 0xf5, 0x21, 0x00


	//----- nvinfo : EIATTR_SPARSE_MMA_MASK
	.align		4
.L_84:
        /*0068*/ 	.byte	0x03, 0x50
        /*006a*/ 	.short	0x0000


	//----- nvinfo : EIATTR_MAXREG_COUNT
	.align		4
        /*006c*/ 	.byte	0x03, 0x1b
        /*006e*/ 	.short	0x00ff


	//----- nvinfo : EIATTR_NUM_BARRIERS
	.align		4
        /*0070*/ 	.byte	0x02, 0x4c
        /*0072*/ 	.byte	0x01
	.zero		1


	//----- nvinfo : EIATTR_MERCURY_ISA_VERSION
	.align		4
        /*0074*/ 	.byte	0x03, 0x5f
        /*0076*/ 	.short	0x0101


	//----- nvinfo : EIATTR_VRC_CTA_INIT_COUNT
	.align		4
        /*0078*/ 	.byte	0x02, 0x4a
	.zero		1
	.zero		1


	//----- nvinfo : EIATTR_EXIT_INSTR_OFFSETS
	.align		4
        /*007c*/ 	.byte	0x04, 0x1c
        /*007e*/ 	.short	(.L_86 - .L_85)


	//   ....[0]....
.L_85:
        /*0080*/ 	.word	0x00000040


	//   ....[1]....
        /*0084*/ 	.word	0x00000620


	//----- nvinfo : EIATTR_CRS_STACK_SIZE
	.align		4
.L_86:
        /*0088*/ 	.byte	0x04, 0x1e
        /*008a*/ 	.short	(.L_88 - .L_87)
.L_87:
        /*008c*/ 	.word	0x00000000


	//----- nvinfo : EIATTR_CBANK_PARAM_SIZE
	.align		4
.L_88:
        /*0090*/ 	.byte	0x03, 0x19
        /*0092*/ 	.short	0x0028


	//----- nvinfo : EIATTR_PARAM_CBANK
	.align		4
        /*0094*/ 	.byte	0x04, 0x0a
        /*0096*/ 	.short	(.L_90 - .L_89)
	.align		4
.L_89:
        /*0098*/ 	.word	index@(.nv.constant0._Z19GetMaxMinPerChannelIfEvPKT_iPS0_S3_ii)
        /*009c*/ 	.short	0x0380
        /*009e*/ 	.short	0x0028


	//----- nvinfo : EIATTR_SW_WAR
	.align		4
.L_90:
        /*00a0*/ 	.byte	0x04, 0x36
        /*00a2*/ 	.short	(.L_92 - .L_91)
.L_91:
        /*00a4*/ 	.word	0x00000008
.L_92:


//--------------------- .nv.info._Z20QuantizePerTensorSymIfEvPKT_S2_idPS0_ii --------------------------
	.section	.nv.info._Z20QuantizePerTensorSymIfEvPKT_S2_idPS0_ii,"",@"SHT_CUDA_INFO"
	.sectionflags	@""
	.align	4


	//----- nvinfo : EIATTR_CUDA_API_VERSION
	.align		4
        /*0000*/ 	.byte	0x04, 0x37
        /*0002*/ 	.short	(.L_94 - .L_93)
.L_93:
        /*0004*/ 	.word	0x00000082


	//----- nvinfo : EIATTR_KPARAM_INFO
	.align		4
.L_94:
        /*0008*/ 	.byte	0x04, 0x17
        /*000a*/ 	.short	(.L_96 - .L_95)
.L_95:
        /*000c*/ 	.word	0x00000000
        /*0010*/ 	.short	0x0006
        /*0012*/ 	.short	0x002c
        /*0014*/ 	.byte	0x00, 0xf0, 0x11, 0x00


	//----- nvinfo : EIATTR_KPARAM_INFO
	.align		4
.L_96:
        /*0018*/ 	.byte	0x04, 0x17
        /*001a*/ 	.short	(.L_98 - .L_97)
.L_97:
        /*001c*/ 	.word	0x00000000
        /*0020*/ 	.short	0x0005
        /*0022*/ 	.short	0x0028
        /*0024*/ 	.byte	0x00, 0xf0, 0x11, 0x00


	//----- nvinfo : EIATTR_KPARAM_INFO
	.align		4
.L_98:
        /*0028*/ 	.byte	0x04, 0x17
        /*002a*/ 	.short	(.L_100 - .L_99)
.L_99:
        /*002c*/ 	.word	0x00000000
        /*0030*/ 	.short	0x0004
        /*0032*/ 	.short	0x0020
        /*0034*/ 	.byte	0x00, 0xf5, 0x21, 0x00


	//----- nvinfo : EIATTR_KPARAM_INFO
	.align		4
.L_100:
        /*0038*/ 	.byte	0x04, 0x17
        /*003a*/ 	.short	(.L_102 - .L_101)
.L_101:
        /*003c*/ 	.word	0x00000000
        /*0040*/ 	.short	0x0003
        /*0042*/ 	.short	0x0018
        /*0044*/ 	.byte	0x00, 0xf0, 0x21, 0x00


	//----- nvinfo : EIATTR_KPARAM_INFO
	.align		4
.L_102:
        /*0048*/ 	.byte	0x04, 0x17
        /*004a*/ 	.short	(.L_104 - .L_103)
.L_103:
        /*004c*/ 	.word	0x00000000
        /*0050*/ 	.short	0x0002
        /*0052*/ 	.short	0x0010
        /*0054*/ 	.byte	0x00, 0xf0, 0x11, 0x00


	//----- nvinfo : EIATTR_KPARAM_INFO
	.align		4
.L_104:
        /*0058*/ 	.byte	0x04, 0x17
        /*005a*/ 	.short	(.L_106 - .L_105)
.L_105:
        /*005c*/ 	.word	0x00000000
        /*0060*/ 	.short	0x0001
        /*0062*/ 	.short	0x0008
        /*0064*/ 	.byte	0x00, 0xf5, 0x21, 0x00


	//----- nvinfo : EIATTR_KPARAM_INFO
	.align		4
.L_106:
        /*0068*/ 	.byte	0x04, 0x17
        /*006a*/ 	.short	(.L_108 - .L_107)
.L_107:
        /*006c*/ 	.word	0x00000000
        /*0070*/ 	.short	0x0000
        /*0072*/ 	.short	0x0000
        /*0074*/ 	.byte	0x00, 0xf5, 0x21, 0x00


	//----- nvinfo : EIATTR_SPARSE_MMA_MASK
	.align		4
.L_108:
        /*0078*/ 	.byte	0x03, 0x50
        /*007a*/ 	.short	0x0000


	//----- nvinfo : EIATTR_MAXREG_COUNT
	.align		4
        /*007c*/ 	.byte	0x03, 0x1b
        /*007e*/ 	.short	0x00ff


	//----- nvinfo : EIATTR_EXTERNS
	.align		4
        /*0080*/ 	.byte	0x04, 0x0f
        /*0082*/ 	.short	(.L_110 - .L_109)


	//   ....[0]....
	.align		4
.L_109:
        /*0084*/ 	.word	index@(vprintf)


	//----- nvinfo : EIATTR_MERCURY_ISA_VERSION
	.align		4
.L_110:
        /*0088*/ 	.byte	0x03, 0x5f
        /*008a*/ 	.short	0x0101


	//----- nvinfo : EIATTR_VRC_CTA_INIT_COUNT
	.align		4
        /*008c*/ 	.byte	0x02, 0x4a
	.zero		1
	.zero		1


	//----- nvinfo : EIATTR_SYSCALL_OFFSETS
	.align		4
        /*0090*/ 	.byte	0x04, 0x46
        /*0092*/ 	.short	(.L_112 - .L_111)


	//   ....[0]....
.L_111:
        /*0094*/ 	.word	0x000002f0


	//----- nvinfo : EIATTR_EXIT_INSTR_OFFSETS
	.align		4
.L_112:
        /*0098*/ 	.byte	0x04, 0x1c
        /*009a*/ 	.short	(.L_114 - .L_113)


	//   ....[0]....
.L_113:
        /*009c*/ 	.word	0x00000330


	//   ....[1]....
        /*00a0*/ 	.word	0x00000520


	//----- nvinfo : EIATTR_CRS_STACK_SIZE
	.align		4
.L_114:
        /*00a4*/ 	.byte	0x04, 0x1e
        /*00a6*/ 	.short	(.L_116 - .L_115)
.L_115:
        /*00a8*/ 	.word	0x00000000


	//----- nvinfo : EIATTR_CBANK_PARAM_SIZE
	.align		4
.L_116:
        /*00ac*/ 	.byte	0x03, 0x19
        /*00ae*/ 	.short	0x0030


	//----- nvinfo : EIATTR_PARAM_CBANK
	.align		4
        /*00b0*/ 	.byte	0x04, 0x0a
        /*00b2*/ 	.short	(.L_118 - .L_117)
	.align		4
.L_117:
        /*00b4*/ 	.word	index@(.nv.constant0._Z20QuantizePerTensorSymIfEvPKT_S2_idPS0_ii)
        /*00b8*/ 	.short	0x0380
        /*00ba*/ 	.short	0x0030


	//----- nvinfo : EIATTR_SW_WAR
	.align		4
.L_118:
        /*00bc*/ 	.byte	0x04, 0x36
        /*00be*/ 	.short	(.L_120 - .L_119)
.L_119:
        /*00c0*/ 	.word	0x00000008
.L_120:


//--------------------- .nv.info._Z16GetScaleAndZPSymIfEvPKT_S2_idPS0_S3_ --------------------------
	.section	.nv.info._Z16GetScaleAndZPSymIfEvPKT_S2_idPS0_S3_,"",@"SHT_CUDA_INFO"
	.sectionflags	@""
	.align	4


	//----- nvinfo : EIATTR_CUDA_API_VERSION
	.align		4
        /*0000*/ 	.byte	0x04, 0x37
        /*0002*/ 	.short	(.L_122 - .L_121)
.L_121:
        /*0004*/ 	.word	0x00000082


	//----- nvinfo : EIATTR_KPARAM_INFO
	.align		4
.L_122:
        /*0008*/ 	.byte	0x04, 0x17
        /*000a*/ 	.short	(.L_124 - .L_123)
.L_123:
        /*000c*/ 	.word	0x00000000
        /*0010*/ 	.short	0x0005
        /*0012*/ 	.short	0x0028
        /*0014*/ 	.byte	0x00, 0xf5, 0x21, 0x00


	//----- nvinfo : EIATTR_KPARAM_INFO
	.align		4
.L_124:
        /*0018*/ 	.byte	0x04, 0x17
        /*001a*/ 	.short	(.L_126 - .L_125)
.L_125:
        /*001c*/ 	.word	0x00000000
        /*0020*/ 	.short	0x0004
        /*0022*/ 	.short	0x0020
        /*0024*/ 	.byte	0x00, 0xf5, 0x21, 0x00


	//----- nvinfo : EIATTR_KPARAM_INFO
	.align		4
.L_126:
        /*0028*/ 	.byte	0x04, 0x17
        /*002a*/ 	.short	(.L_128 - .L_127)
.L_127:
        /*002c*/ 	.word	0x00000000
        /*0030*/ 	.short	0x0003
        /*0032*/ 	.short	0x0018
        /*0034*/ 	.byte	0x00, 0xf0, 0x21, 0x00


	//----- nvinfo : EIATTR_KPARAM_INFO
	.align		4
.L_128:
        /*0038*/ 	.byte	0x04, 0x17
        /*003a*/ 	.short	(.L_130 - .L_129)
.L_129:
        /*003c*/ 	.word	0x00000000
        /*0040*/ 	.short	0x0002
        /*0042*/ 	.short	0x0010
        /*0044*/ 	.byte	0x00, 0xf0, 0x11, 0x00


	//----- nvinfo : EIATTR_KPARAM_INFO
	.align		4
.L_130:
        /*0048*/ 	.byte	0x04, 0x17
        /*004a*/ 	.short	(.L_132 - .L_131)
.L_131:
        /*004c*/ 	.word	0x00000000
        /*0050*/ 	.short	0x0001
        /*0052*/ 	.short	0x0008
        /*0054*/ 	.byte	0x00, 0xf5, 0x21, 0x00


	//----- nvinfo : EIATTR_KPARAM_INFO
	.align		4
.L_132:
        /*0058*/ 	.byte	0x04, 0x17
        /*005a*/ 	.short	(.L_134 - .L_133)
.L_133:
        /*005c*/ 	.word	0x00000000
        /*0060*/ 	.short	0x0000
        /*0062*/ 	.short	0x0000
        /*0064*/ 	.byte	0x00, 0xf5, 0x21, 0x00


	//----- nvinfo : EIATTR_SPARSE_MMA_MASK
	.align		4
.L_134:
        /*0068*/ 	.byte	0x03, 0x50
        /*006a*/ 	.short	0x0000


	//----- nvinfo : EIATTR_MAXREG_COUNT
	.align		4
        /*006c*/ 	.byte	0x03, 0x1b
        /*006e*/ 	.short	0x00ff


	//----- nvinfo : EIATTR_MERCURY_ISA_VERSION
	.align		4
        /*0070*/ 	.byte	0x03, 0x5f
        /*0072*/ 	.short	0x0101


	//----- nvinfo : EIATTR_VRC_CTA_INIT_COUNT
	.align		4
        /*0074*/ 	.byte	0x02, 0x4a
	.zero		1
	.zero		1


	//----- nvinfo : EIATTR_EXIT_INSTR_OFFSETS
	.align		4
        /*0078*/ 	.byte	0x04, 0x1c
        /*007a*/ 	.short	(.L_136 - .L_135)


	//   ....[0]....
.L_135:
        /*007c*/ 	.word	0x00000070


	//   ....[1]....
        /*0080*/ 	.word	0x000003f0


	//   ....[2]....
        /*0084*/ 	.word	0x00000680


	//----- nvinfo : EIATTR_CRS_STACK_SIZE
	.align		4
.L_136:
        /*0088*/ 	.byte	0x04, 0x1e
        /*008a*/ 	.short	(.L_138 - .L_137)
.L_137:
        /*008c*/ 	.word	0x00000000


	//----- nvinfo : EIATTR_CBANK_PARAM_SIZE
	.align		4
.L_138:
        /*0090*/ 	.byte	0x03, 0x19
        /*0092*/ 	.short	0x0030


	//----- nvinfo : EIATTR_PARAM_CBANK
	.align		4
        /*0094*/ 	.byte	0x04, 0x0a
        /*0096*/ 	.short	(.L_140 - .L_139)
	.align		4
.L_139:
        /*0098*/ 	.word	index@(.nv.constant0._Z16GetScaleAndZPSymIfEvPKT_S2_idPS0_S3_)
        /*009c*/ 	.short	0x0380
        /*009e*/ 	.short	0x0030


	//----- nvinfo : EIATTR_SW_WAR
	.align		4
.L_140:
        /*00a0*/ 	.byte	0x04, 0x36
        /*00a2*/ 	.short	(.L_142 - .L_141)
.L_141:
        /*00a4*/ 	.word	0x00000008
.L_142:


//--------------------- .nv.info._Z18GetMaxMinPerTensorIfEvPKT_iPS0_S3_ii --------------------------
	.section	.nv.info._Z18GetMaxMinPerTensorIfEvPKT_iPS0_S3_ii,"",@"SHT_CUDA_INFO"
	.sectionflags	@""
	.align	4


	//----- nvinfo : EIATTR_CUDA_API_VERSION
	.align		4
        /*0000*/ 	.byte	0x04, 0x37
        /*0002*/ 	.short	(.L_144 - .L_143)
.L_143:
        /*0004*/ 	.word	0x00000082


	//----- nvinfo : EIATTR_KPARAM_INFO
	.align		4
.L_144:
        /*0008*/ 	.byte	0x04, 0x17
        /*000a*/ 	.short	(.L_146 - .L_145)
.L_145:
        /*000c*/ 	.word	0x00000000
        /*0010*/ 	.short	0x0005
        /*0012*/ 	.short	0x0024
        /*0014*/ 	.byte	0x00, 0xf0, 0x11, 0x00


	//----- nvinfo : EIATTR_KPARAM_INFO
	.align		4
.L_146:
        /*0018*/ 	.byte	0x04, 0x17
        /*001a*/ 	.short	(.L_148 - .L_147)
.L_147:
        /*001c*/ 	.word	0x00000000
        /*0020*/ 	.short	0x0004
        /*0022*/ 	.short	0x0020
        /*0024*/ 	.byte	0x00, 0xf0, 0x11, 0x00


	//----- nvinfo : EIATTR_KPARAM_INFO
	.align		4
.L_148:
        /*0028*/ 	.byte	0x04, 0x17
        /*002a*/ 	.short	(.L_150 - .L_149)
.L_149:
        /*002c*/ 	.word	0x00000000
        /*0030*/ 	.short	0x0003
        /*0032*/ 	.short	0x0018
        /*0034*/ 	.byte	0x00, 0xf5, 0x21, 0x00


	//----- nvinfo : EIATTR_KPARAM_INFO
	.align		4
.L_150:
        /*0038*/ 	.byte	0x04, 0x17
        /*003a*/ 	.short	(.L_152 - .L_151)
.L_151:
        /*003c*/ 	.word	0x00000000
        /*0040*/ 	.short	0x0002
        /*0042*/ 	.short	0x0010
        /*0044*/ 	.byte	0x00, 0xf5, 0x21, 0x00


	//----- nvinfo : EIATTR_KPARAM_INFO
	.align		4
.L_152:
        /*0048*/ 	.byte	0x04, 0x17
        /*004a*/ 	.short	(.L_154 - .L_153)
.L_153:
        /*004c*/ 	.word	0x00000000
        /*0050*/ 	.short	0x0001
        /*0052*/ 	.short	0x0008
        /*0054*/ 	.byte	0x00, 0xf0, 0x11, 0x00


	//----- nvinfo : EIATTR_KPARAM_INFO
	.align		4
.L_154:
        /*0058*/ 	.byte	0x04, 0x17
        /*005a*/ 	.short	(.L_156 - .L_155)
.L_155:
        /*005c*/ 	.word	0x00000000
        /*0060*/ 	.short	0x0000
        /*0062*/ 	.short	0x0000
        /*0064*/ 	.byte	0x00, 0xf5, 0x21, 0x00


	//----- nvinfo : EIATTR_SPARSE_MMA_MASK
	.align		4
.L_156:
        /*0068*/ 	.byte	0x03, 0x50
        /*006a*/ 	.short	0x0000


	//----- nvinfo : EIATTR_MAXREG_COUNT
	.align		4
        /*006c*/ 	.byte	0x03, 0x1b
        /*006e*/ 	.short	0x00ff


	//----- nvinfo : EIATTR_NUM_BARRIERS
	.align		4
        /*0070*/ 	.byte	0x02, 0x4c
        /*0072*/ 	.byte	0x01
	.zero		1


	//----- nvinfo : EIATTR_MERCURY_ISA_VERSION
	.align		4
        /*0074*/ 	.byte	0x03, 0x5f
        /*0076*/ 	.short	0x0101


	//----- nvinfo : EIATTR_VRC_CTA_INIT_COUNT
	.align		4
        /*0078*/ 	.byte	0x02, 0x4a
	.zero		1
	.zero		1


	//----- nvinfo : EIATTR_EXIT_INSTR_OFFSETS
	.align		4
        /*007c*/ 	.byte	0x04, 0x1c
        /*007e*/ 	.short	(.L_158 - .L_157)


	//   ....[0]....
.L_157:
        /*0080*/ 	.word	0x00000760


	//   ....[1]....
        /*0084*/ 	.word	0x000008e0


	//----- nvinfo : EIATTR_CRS_STACK_SIZE
	.align		4
.L_158:
        /*0088*/ 	.byte	0x04, 0x1e
        /*008a*/ 	.short	(.L_160 - .L_159)
.L_159:
        /*008c*/ 	.word	0x00000000


	//----- nvinfo : EIATTR_CBANK_PARAM_SIZE
	.align		4
.L_160:
        /*0090*/ 	.byte	0x03, 0x19
        /*0092*/ 	.short	0x0028


	//----- nvinfo : EIATTR_PARAM_CBANK
	.align		4
        /*0094*/ 	.byte	0x04, 0x0a
        /*0096*/ 	.short	(.L_162 - .L_161)
	.align		4
.L_161:
        /*0098*/ 	.word	index@(.nv.constant0._Z18GetMaxMinPerTensorIfEvPKT_iPS0_S3_ii)
        /*009c*/ 	.short	0x0380
        /*009e*/ 	.short	0x0028


	//----- nvinfo : EIATTR_SW_WAR
	.align		4
.L_162:
        /*00a0*/ 	.byte	0x04, 0x36
        /*00a2*/ 	.short	(.L_164 - .L_163)
.L_163:
        /*00a4*/ 	.word	0x00000008
.L_164:


//--------------------- .nv.callgraph             --------------------------
	.section	.nv.callgraph,"",@"SHT_CUDA_CALLGRAPH"
	.align	4
	.sectionentsize	8
	.align		4
        /*0000*/ 	.word	0x00000000
	.align		4
        /*0004*/ 	.word	0xffffffff
	.align		4
        /*0008*/ 	.word	index@(_Z21QuantizePerChannelSymIfEvPKT_S2_idPS0_ii)
	.align		4
        /*000c*/ 	.word	index@(vprintf)
	.align		4
        /*0010*/ 	.word	index@(_Z20QuantizePerTensorSymIfEvPKT_S2_idPS0_ii)
	.align		4
        /*0014*/ 	.word	index@(vprintf)
	.align		4
        /*0018*/ 	.word	0x00000000
	.align		4
        /*001c*/ 	.word	0xfffffffe
	.align		4
        /*0020*/ 	.word	0x00000000
	.align		4
        /*0024*/ 	.word	0xfffffffd
	.align		4
        /*0028*/ 	.word	0x00000000
	.align		4
        /*002c*/ 	.word	0xfffffffc


//--------------------- .nv.constant4             --------------------------
	.section	.nv.constant4,"a",@progbits
	.align	8
	.align		8
.nv.constant4:
        /*0000*/ 	.dword	vprintf
	.align		8
        /*0008*/ 	.dword	$str


//--------------------- .text._Z21QuantizePerChannelSymIfEvPKT_S2_idPS0_ii --------------------------
	.section	.text._Z21QuantizePerChannelSymIfEvPKT_S2_idPS0_ii,"ax",@progbits
	.align	128
        .global         _Z21QuantizePerChannelSymIfEvPKT_S2_idPS0_ii
        .type           _Z21QuantizePerChannelSymIfEvPKT_S2_idPS0_ii,@function
        .size           _Z21QuantizePerChannelSymIfEvPKT_S2_idPS0_ii,(.L_x_123 - _Z21QuantizePerChannelSymIfEvPKT_S2_idPS0_ii)
        .other          _Z21QuantizePerChannelSymIfEvPKT_S2_idPS0_ii,@"STO_CUDA_ENTRY STV_DEFAULT"
_Z21QuantizePerChannelSymIfEvPKT_S2_idPS0_ii:
.text._Z21QuantizePerChannelSymIfEvPKT_S2_idPS0_ii:
[----:B------:R-:W0:Y:S01]  /*0000*/  LDC R1, c[0x0][0x37c] ;  /* 0x0000df00ff017b82 */ /* 0x000e220000000800 */
[----:B------:R-:W1:Y:S07]  /*0010*/  S2R R24, SR_TID.X ;  /* 0x0000000000187919 */ /* 0x000e6e0000002100 */
[----:B------:R-:W2:Y:S01]  /*0020*/  LDC.64 R28, c[0x0][0x398] ;  /* 0x0000e600ff1c7b82 */ /* 0x000ea20000000a00 */
[----:B------:R-:W3:Y:S01]  /*0030*/  LDCU UR5, c[0x0][0x2fc] ;  /* 0x00005f80ff0577ac */ /* 0x000ee20008000800 */
[----:B0-----:R-:W-:Y:S01]  /*0040*/  VIADD R1, R1, 0xfffffff8 ;  /* 0xfffffff801017836 */ /* 0x001fe20000000000 */
[----:B------:R-:W-:Y:S01]  /*0050*/  MOV R0, 0xe0 ;  /* 0x000000e000007802 */ /* 0x000fe20000000f00 */
[----:B------:R-:W0:Y:S04]  /*0060*/  LDCU UR4, c[0x0][0x2f8] ;  /* 0x00005f00ff0477ac */ /* 0x000e280008000800 */
[----:B------:R-:W1:Y:S08]  /*0070*/  S2UR UR6, SR_CTAID.X ;  /* 0x00000000000679c3 */ /* 0x000e700000002500 */
[----:B------:R-:W1:Y:S01]  /*0080*/  LDC R25, c[0x0][0x360] ;  /* 0x0000d800ff197b82 */ /* 0x000e620000000800 */
[----:B0-----:R-:W-:Y:S01]  /*0090*/  IADD3 R16, P0, PT, R1, UR4, RZ ;  /* 0x0000000401107c10 */ /* 0x001fe2000ff1e0ff */
[----:B--2---:R-:W-:-:S04]  /*00a0*/  DADD R28, R28, -1 ;  /* 0xbff000001c1c7429 */ /* 0x004fc80000000000 */
[----:B---3--:R-:W-:Y:S02]  /*00b0*/  IMAD.X R2, RZ, RZ, UR5, P0 ;  /* 0x00000005ff027e24 */ /* 0x008fe400080e06ff */
[----:B-1----:R-:W-:-:S07]  /*00c0*/  IMAD R24, R25, UR6, R24 ;  /* 0x0000000619187c24 */ /* 0x002fce000f8e0218 */
[----:B------:R-:W-:Y:S05]  /*00d0*/  CALL.REL.NOINC `($_Z21QuantizePerChannelSymIfEvPKT_S2_idPS0_ii$__internal_accurate_pow) ;  /* 0x0000002400007944 */ /* 0x000fea0003c00000 */
[----:B------:R-:W-:Y:S01]  /*00e0*/  DADD R4, R28, 2 ;  /* 0x400000001c047429 */ /* 0x000fe20000000000 */
[----:B------:R-:W0:Y:S09]  /*00f0*/  LDC R7, c[0x0][0x3a8] ;  /* 0x0000ea00ff077b82 */ /* 0x000e320000000800 */
[----:B------:R-:W-:Y:S01]  /*0100*/  LOP3.LUT R4, R5, 0x7ff00000, RZ, 0xc0, !PT ;  /* 0x7ff0000005047812 */ /* 0x000fe200078ec0ff */
[----:B------:R-:W-:-:S03]  /*0110*/  IMAD.MOV.U32 R5, RZ, RZ, R6 ;  /* 0x000000ffff057224 */ /* 0x000fc600078e0006 */
[----:B------:R-:W-:Y:S01]  /*0120*/  ISETP.NE.AND P0, PT, R4, 0x7ff00000, PT ;  /* 0x7ff000000400780c */ /* 0x000fe20003f05270 */
[----:B------:R-:W-:-:S12]  /*0130*/  IMAD.MOV.U32 R4, RZ, RZ, R3 ;  /* 0x000000ffff047224 */ /* 0x000fd800078e0003 */
[----:B------:R-:W-:Y:S05]  /*0140*/  @P0 BRA `(.L_x_0) ;  /* 0x00000000001c0947 */ /* 0x000fea0003800000 */
[----:B------:R-:W-:-:S14]  /*0150*/  DSETP.NAN.AND P0, PT, R28, R28, PT ;  /* 0x0000001c1c00722a */ /* 0x000fdc0003f08000 */
[----:B------:R-:W-:Y:S01]  /*0160*/  @P0 DADD R4, R28, 2 ;  /* 0x400000001c040429 */ /* 0x000fe20000000000 */
[----:B------:R-:W-:Y:S10]  /*0170*/  @P0 BRA `(.L_x_0) ;  /* 0x0000000000100947 */ /* 0x000ff40003800000 */
[----:B------:R-:W-:-:S14]  /*0180*/  DSETP.NEU.AND P0, PT, |R28|, +INF , PT ;  /* 0x7ff000001c00742a */ /* 0x000fdc0003f0d200 */
[----:B------:R-:W-:Y:S02]  /*0190*/  @!P0 ISETP.GE.AND P1, PT, R29, RZ, PT ;  /* 0x000000ff1d00820c */ /* 0x000fe40003f26270 */
[----:B------:R-:W-:Y:S02]  /*01a0*/  @!P0 MOV R4, RZ ;  /* 0x000000ff00048202 */ /* 0x000fe40000000f00 */
[----:B------:R-:W-:-:S09]  /*01b0*/  @!P0 SEL R5, RZ, 0x7ff00000, !P1 ;  /* 0x7ff00000ff058807 */ /* 0x000fd20004800000 */
.L_x_0:
[----:B------:R-:W-:Y:S01]  /*01c0*/  DADD R4, R4, -1 ;  /* 0xbff0000004047429 */ /* 0x000fe20000000000 */
[----:B------:R-:W1:Y:S01]  /*01d0*/  LDCU.64 UR36, c[0x0][0x358] ;  /* 0x00006b00ff2477ac */ /* 0x000e620008000a00 */
[----:B------:R-:W-:Y:S01]  /*01e0*/  DSETP.NEU.AND P0, PT, R28, RZ, PT ;  /* 0x000000ff1c00722a */ /* 0x000fe20003f0d000 */
[----:B------:R-:W-:Y:S01]  /*01f0*/  BSSY.RECONVERGENT B7, `(.L_x_1) ;  /* 0x0000186000077945 */ /* 0x000fe20003800200 */
[----:B------:R-:W2:Y:S06]  /*0200*/  LDCU UR38, c[0x0][0x390] ;  /* 0x00007200ff2677ac */ /* 0x000eac0008000800 */
[----:B------:R-:W-:-:S02]  /*0210*/  FSEL R4, R4, RZ, P0 ;  /* 0x000000ff04047208 */ /* 0x000fc40000000000 */
[----:B------:R-:W-:Y:S02]  /*0220*/  FSEL R5, R5, RZ, P0 ;  /* 0x000000ff05057208 */ /* 0x000fe40000000000 */
[----:B0-----:R-:W-:Y:S02]  /*0230*/  ISETP.GE.AND P0, PT, R7, 0x1, PT ;  /* 0x000000010700780c */ /* 0x001fe40003f06270 */
[----:B------:R0:W3:Y:S02]  /*0240*/  F2F.F32.F64 R23, R4 ;  /* 0x0000000400177310 */ /* 0x0000e40000301000 */
[----:B------:R-:W-:-:S13]  /*0250*/  ISETP.NE.OR P0, PT, R24, RZ, !P0 ;  /* 0x000000ff1800720c */ /* 0x000fda0004705670 */
[----:B0123--:R-:W-:Y:S05]  /*0260*/  @P0 BRA `(.L_x_2) ;  /* 0x0000001400f80947 */ /* 0x00ffea0003800000 */
[C---:B------:R-:W-:Y:S01]  /*0270*/  ISETP.GE.U32.AND P0, PT, R7.reuse, 0x2ef, PT ;  /* 0x000002ef0700780c */ /* 0x040fe20003f06070 */
[----:B------:R-:W-:Y:S02]  /*0280*/  VIADD R0, R7, 0xffffffff ;  /* 0xffffffff07007836 */ /* 0x000fe40000000000 */
[----:B------:R-:W-:Y:S02]  /*0290*/  IMAD.MOV.U32 R22, RZ, RZ, RZ ;  /* 0x000000ffff167224 */ /* 0x000fe400078e00ff */
[----:B------:R-:W-:-:S05]  /*02a0*/  IMAD.HI.U32 R0, R0, 0x51eb851f, RZ ;  /* 0x51eb851f00007827 */ /* 0x000fca00078e00ff */
[----:B------:R-:W-:-:S03]  /*02b0*/  LEA.HI R0, R0, 0x1, RZ, 0x1c ;  /* 0x0000000100007811 */ /* 0x000fc600078fe0ff */
[----:B------:R-:W-:Y:S05]  /*02c0*/  @!P0 BRA `(.L_x_3) ;  /* 0x0000000c00188947 */ /* 0x000fea0003800000 */
[----:B------:R-:W0:Y:S01]  /*02d0*/  LDCU.64 UR4, c[0x0][0x388] ;  /* 0x00007100ff0477ac */ /* 0x000e220008000a00 */
[----:B------:R-:W-:Y:S01]  /*02e0*/  LOP3.LUT R0, R0, 0xffffff0, RZ, 0xc0, !PT ;  /* 0x0ffffff000007812 */ /* 0x000fe200078ec0ff */
[----:B------:R-:W-:Y:S01]  /*02f0*/  BSSY.RECONVERGENT B6, `(.L_x_3) ;  /* 0x00000c3000067945 */ /* 0x000fe20003800200 */
[----:B------:R-:W-:-:S03]  /*0300*/  IMAD.MOV.U32 R22, RZ, RZ, RZ ;  /* 0x000000ffff167224 */ /* 0x000fc600078e00ff */
[----:B------:R-:W-:Y:S01]  /*0310*/  IMAD.MOV R19, RZ, RZ, -R0 ;  /* 0x000000ffff137224 */ /* 0x000fe200078e0a00 */
[----:B0-----:R-:W-:-:S04]  /*0320*/  UIADD3 UR4, UP0, UPT, UR4, 0x640, URZ ;  /* 0x0000064004047890 */ /* 0x001fc8000ff1e0ff */
[----:B------:R-:W-:Y:S02]  /*0330*/  UIADD3.X UR5, UPT, UPT, URZ, UR5, URZ, UP0, !UPT ;  /* 0x00000005ff057290 */ /* 0x000fe400087fe4ff */
[----:B------:R-:W-:-:S04]  /*0340*/  MOV R28, UR4 ;  /* 0x00000004001c7c02 */ /* 0x000fc80008000f00 */
[----:B------:R-:W-:-:S07]  /*0350*/  IMAD.U32 R29, RZ, RZ, UR5 ;  /* 0x00000005ff1d7e24 */ /* 0x000fce000f8e00ff */
.L_x_20:
[----:B------:R-:W2:Y:S01]  /*0360*/  LDG.E R0, desc[UR36][R28.64+-0x640] ;  /* 0xfff9c0241c007981 */ /* 0x000ea2000c1e1900 */
[----:B------:R-:W0:Y:S01]  /*0370*/  LDCU UR4, c[0x0][0x2f8] ;  /* 0x00005f00ff0477ac */ /* 0x000e220008000800 */
[----:B------:R-:W-:Y:S01]  /*0380*/  MOV R8, 0x0 ;  /* 0x0000000000087802 */ /* 0x000fe20000000f00 */
[----:B------:R-:W-:Y:S02]  /*0390*/  VIADD R19, R19, 0x10 ;  /* 0x0000001013137836 */ /* 0x000fe40000000000 */
[----:B------:R-:W-:Y:S02]  /*03a0*/  IMAD.MOV.U32 R6, RZ, RZ, R16 ;  /* 0x000000ffff067224 */ /* 0x000fe400078e0010 */
[----:B------:R-:W-:Y:S01]  /*03b0*/  IMAD.MOV.U32 R7, RZ, RZ, R2 ;  /* 0x000000ffff077224 */ /* 0x000fe200078e0002 */
[----:B------:R-:W1:Y:S01]  /*03c0*/  LDC.64 R8, c[0x4][R8] ;  /* 0x0100000008087b82 */ /* 0x000e620000000a00 */
[----:B------:R-:W-:-:S04]  /*03d0*/  ISETP.NE.AND P0, PT, R19, RZ, PT ;  /* 0x000000ff1300720c */ /* 0x000fc80003f05270 */
[----:B------:R-:W-:Y:S01]  /*03e0*/  P2R R26, PR, RZ, 0x1 ;  /* 0x00000001ff1a7803 */ /* 0x000fe20000000000 */
[----:B0-----:R-:W-:Y:S01]  /*03f0*/  VIADD R17, R16, -UR4 ;  /* 0x8000000410117c36 */ /* 0x001fe20008000000 */
[----:B------:R-:W0:Y:S02]  /*0400*/  LDCU.64 UR4, c[0x4][0x8] ;  /* 0x01000100ff0477ac */ /* 0x000e240008000a00 */
[----:B0-----:R-:W-:Y:S01]  /*0410*/  IMAD.U32 R4, RZ, RZ, UR4 ;  /* 0x00000004ff047e24 */ /* 0x001fe2000f8e00ff */
[----:B------:R-:W-:Y:S01]  /*0420*/  MOV R5, UR5 ;  /* 0x0000000500057c02 */ /* 0x000fe20008000f00 */
[----:B--2---:R-:W0:Y:S02]  /*0430*/  F2F.F64.F32 R10, R0 ;  /* 0x00000000000a7310 */ /* 0x004e240000201800 */
[----:B01----:R0:W-:Y:S04]  /*0440*/  STL.64 [R17], R10 ;  /* 0x0000000a11007387 */ /* 0x0031e80000100a00 */
[----:B------:R-:W-:-:S07]  /*0450*/  LEPC R20, `(.L_x_4) ;  /* 0x000000001014794e */ /* 0x000fce0000000000 */
[----:B0-----:R-:W-:Y:S05]  /*0460*/  CALL.ABS.NOINC R8 ;  /* 0x0000000008007343 */ /* 0x001fea0003c00000 */
.L_x_4:
[----:B------:R-:W2:Y:S01]  /*0470*/  LDG.E R0, desc[UR36][R28.64+-0x578] ;  /* 0xfffa88241c007981 */ /* 0x000ea2000c1e1900 */
[----:B------:R-:W-:Y:S01]  /*0480*/  MOV R18, 0x0 ;  /* 0x0000000000127802 */ /* 0x000fe20000000f00 */
[----:B------:R-:W0:Y:S01]  /*0490*/  LDCU.64 UR4, c[0x4][0x8] ;  /* 0x01000100ff0477ac */ /* 0x000e220008000a00 */
[----:B------:R-:W-:Y:S01]  /*04a0*/  MOV R6, R16 ;  /* 0x0000001000067202 */ /* 0x000fe20000000f00 */
[----:B------:R-:W-:Y:S01]  /*04b0*/  IMAD.MOV.U32 R7, RZ, RZ, R2 ;  /* 0x000000ffff077224 */ /* 0x000fe200078e0002 */
[----:B------:R1:W3:Y:S01]  /*04c0*/  LDC.64 R8, c[0x4][R18] ;  /* 0x0100000012087b82 */ /* 0x0002e20000000a00 */
[----:B0-----:R-:W-:Y:S02]  /*04d0*/  IMAD.U32 R4, RZ, RZ, UR4 ;  /* 0x00000004ff047e24 */ /* 0x001fe4000f8e00ff */
[----:B------:R-:W-:Y:S01]  /*04e0*/  IMAD.U32 R5, RZ, RZ, UR5 ;  /* 0x00000005ff057e24 */ /* 0x000fe2000f8e00ff */
[----:B--2---:R-:W0:Y:S02]  /*04f0*/  F2F.F64.F32 R10, R0 ;  /* 0x00000000000a7310 */ /* 0x004e240000201800 */
[----:B0--3--:R1:W-:Y:S04]  /*0500*/  STL.64 [R17], R10 ;  /* 0x0000000a11007387 */ /* 0x0093e80000100a00 */
[----:B------:R-:W-:-:S07]  /*0510*/  LEPC R20, `(.L_x_5) ;  /* 0x000000001014794e */ /* 0x000fce0000000000 */
[----:B-1----:R-:W-:Y:S05]  /*0520*/  CALL.ABS.NOINC R8 ;  /* 0x0000000008007343 */ /* 0x002fea0003c00000 */
.L_x_5:
[----:B------:R-:W2:Y:S01]  /*0530*/  LDG.E R0, desc[UR36][R28.64+-0x4b0] ;  /* 0xfffb50241c007981 */ /* 0x000ea2000c1e1900 */
[----:B------:R0:W1:Y:S01]  /*0540*/  LDC.64 R8, c[0x4][R18] ;  /* 0x0100000012087b82 */ /* 0x0000620000000a00 */
[----:B------:R-:W3:Y:S01]  /*0550*/  LDCU.64 UR4, c[0x4][0x8] ;  /* 0x01000100ff0477ac */ /* 0x000ee20008000a00 */
[----:B------:R-:W-:Y:S01]  /*0560*/  IMAD.MOV.U32 R6, RZ, RZ, R16 ;  /* 0x000000ffff067224 */ /* 0x000fe200078e0010 */
[----:B------:R-:W-:Y:S01]  /*0570*/  MOV R7, R2 ;  /* 0x0000000200077202 */ /* 0x000fe20000000f00 */
[----:B---3--:R-:W-:Y:S02]  /*0580*/  IMAD.U32 R4, RZ, RZ, UR4 ;  /* 0x00000004ff047e24 */ /* 0x008fe4000f8e00ff */
[----:B------:R-:W-:Y:S01]  /*0590*/  IMAD.U32 R5, RZ, RZ, UR5 ;  /* 0x00000005ff057e24 */ /* 0x000fe2000f8e00ff */
[----:B--2---:R-:W2:Y:S02]  /*05a0*/  F2F.F64.F32 R10, R0 ;  /* 0x00000000000a7310 */ /* 0x004ea40000201800 */
[----:B-12---:R0:W-:Y:S04]  /*05b0*/  STL.64 [R17], R10 ;  /* 0x0000000a11007387 */ /* 0x0061e80000100a00 */
[----:B------:R-:W-:-:S07]  /*05c0*/  LEPC R20, `(.L_x_6) ;  /* 0x000000001014794e */ /* 0x000fce0000000000 */
[----:B0-----:R-:W-:Y:S05]  /*05d0*/  CALL.ABS.NOINC R8 ;  /* 0x0000000008007343 */ /* 0x001fea0003c00000 */
.L_x_6:
[----:B------:R-:W2:Y:S01]  /*05e0*/  LDG.E R0, desc[UR36][R28.64+-0x3e8] ;  /* 0xfffc18241c007981 */ /* 0x000ea2000c1e1900 */
[----:B------:R0:W1:Y:S01]  /*05f0*/  LDC.64 R8, c[0x4][R18] ;  /* 0x0100000012087b82 */ /* 0x0000620000000a00 */
[----:B------:R-:W3:Y:S01]  /*0600*/  LDCU.64 UR4, c[0x4][0x8] ;  /* 0x01000100ff0477ac */ /* 0x000ee20008000a00 */
[----:B------:R-:W-:Y:S02]  /*0610*/  IMAD.MOV.U32 R6, RZ, RZ, R16 ;  /* 0x000000ffff067224 */ /* 0x000fe400078e0010 */
[----:B------:R-:W-:Y:S02]  /*0620*/  IMAD.MOV.U32 R7, RZ, RZ, R2 ;  /* 0x000000ffff077224 */ /* 0x000fe400078e0002 */
[----:B---3--:R-:W-:Y:S02]  /*0630*/  IMAD.U32 R4, RZ, RZ, UR4 ;  /* 0x00000004ff047e24 */ /* 0x008fe4000f8e00ff */
[----:B------:R-:W-:Y:S01]  /*0640*/  IMAD.U32 R5, RZ, RZ, UR5 ;  /* 0x00000005ff057e24 */ /* 0x000fe2000f8e00ff */
[----:B--2---:R-:W2:Y:S02]  /*0650*/  F2F.F64.F32 R10, R0 ;  /* 0x00000000000a7310 */ /* 0x004ea40000201800 */
[----:B-12---:R0:W-:Y:S04]  /*0660*/  STL.64 [R17], R10 ;  /* 0x0000000a11007387 */ /* 0x0061e80000100a00 */
[----:B------:R-:W-:-:S07]  /*0670*/  LEPC R20, `(.L_x_7) ;  /* 0x000000001014794e */ /* 0x000fce0000000000 */
[----:B0-----:R-:W-:Y:S05]  /*0680*/  CALL.ABS.NOINC R8 ;  /* 0x0000000008007343 */ /* 0x001fea0003c00000 */
.L_x_7:
[----:B------:R-:W2:Y:S01]  /*0690*/  LDG.E R0, desc[UR36][R28.64+-0x320] ;  /* 0xfffce0241c007981 */ /* 0x000ea2000c1e1900 */
[----:B------:R0:W1:Y:S01]  /*06a0*/  LDC.64 R8, c[0x4][R18] ;  /* 0x0100000012087b82 */ /* 0x0000620000000a00 */
[----:B------:R-:W3:Y:S01]  /*06b0*/  LDCU.64 UR4, c[0x4][0x8] ;  /* 0x01000100ff0477ac */ /* 0x000ee20008000a00 */
[----:B------:R-:W-:Y:S02]  /*06c0*/  IMAD.MOV.U32 R6, RZ, RZ, R16 ;  /* 0x000000ffff067224 */ /* 0x000fe400078e0010 */
[----:B------:R-:W-:Y:S01]  /*06d0*/  IMAD.MOV.U32 R7, RZ, RZ, R2 ;  /* 0x000000ffff077224 */ /* 0x000fe200078e0002 */
[----:B---3--:R-:W-:Y:S01]  /*06e0*/  MOV R4, UR4 ;  /* 0x0000000400047c02 */ /* 0x008fe20008000f00 */
[----:B------:R-:W-:Y:S01]  /*06f0*/  IMAD.U32 R5, RZ, RZ, UR5 ;  /* 0x00000005ff057e24 */ /* 0x000fe2000f8e00ff */
[----:B--2---:R-:W2:Y:S02]  /*0700*/  F2F.F64.F32 R10, R0 ;  /* 0x00000000000a7310 */ /* 0x004ea40000201800 */
[----:B-12---:R0:W-:Y:S04]  /*0710*/  STL.64 [R17], R10 ;  /* 0x0000000a11007387 */ /* 0x0061e80000100a00 */
[----:B------:R-:W-:-:S07]  /*0720*/  LEPC R20, `(.L_x_8) ;  /* 0x000000001014794e */ /* 0x000fce0000000000 */
[----:B0-----:R-:W-:Y:S05]  /*0730*/  CALL.ABS.NOINC R8 ;  /* 0x0000000008007343 */ /* 0x001fea0003c00000 */
.L_x_8:
[----:B------:R-:W2:Y:S01]  /*0740*/  LDG.E R0, desc[UR36][R28.64+-0x258] ;  /* 0xfffda8241c007981 */ /* 0x000ea2000c1e1900 */
[----:B------:R0:W1:Y:S01]  /*0750*/  LDC.64 R8, c[0x4][R18] ;  /* 0x0100000012087b82 */ /* 0x0000620000000a00 */
[----:B------:R-:W3:Y:S01]  /*0760*/  LDCU.64 UR4, c[0x4][0x8] ;  /* 0x01000100ff0477ac */ /* 0x000ee20008000a00 */
[----:B------:R-:W-:Y:S02]  /*0770*/  IMAD.MOV.U32 R6, RZ, RZ, R16 ;  /* 0x000000ffff067224 */ /* 0x000fe400078e0010 */
[----:B------:R-:W-:Y:S02]  /*0780*/  IMAD.MOV.U32 R7, RZ, RZ, R2 ;  /* 0x000000ffff077224 */ /* 0x000fe400078e0002 */
[----:B---3--:R-:W-:Y:S01]  /*0790*/  IMAD.U32 R4, RZ, RZ, UR4 ;  /* 0x00000004ff047e24 */ /* 0x008fe2000f8e00ff */
[----:B------:R-:W-:Y:S01]  /*07a0*/  MOV R5, UR5 ;  /* 0x0000000500057c02 */ /* 0x000fe20008000f00 */
[----:B--2---:R-:W2:Y:S02]  /*07b0*/  F2F.F64.F32 R10, R0 ;  /* 0x00000000000a7310 */ /* 0x004ea40000201800 */
[----:B-12---:R0:W-:Y:S04]  /*07c0*/  STL.64 [R17], R10 ;  /* 0x0000000a11007387 */ /* 0x0061e80000100a00 */
[----:B------:R-:W-:-:S07]  /*07d0*/  LEPC R20, `(.L_x_9) ;  /* 0x000000001014794e */ /* 0x000fce0000000000 */
[----:B0-----:R-:W-:Y:S05]  /*07e0*/  CALL.ABS.NOINC R8 ;  /* 0x0000000008007343 */ /* 0x001fea0003c00000 */
.L_x_9:
[----:B------:R-:W2:Y:S01]  /*07f0*/  LDG.E R0, desc[UR36][R28.64+-0x190] ;  /* 0xfffe70241c007981 */ /* 0x000ea2000c1e1900 */
[----:B------:R0:W1:Y:S01]  /*0800*/  LDC.64 R8, c[0x4][R18] ;  /* 0x0100000012087b82 */ /* 0x0000620000000a00 */
[----:B------:R-:W3:Y:S01]  /*0810*/  LDCU.64 UR4, c[0x4][0x8] ;  /* 0x01000100ff0477ac */ /* 0x000ee20008000a00 */
[----:B------:R-:W-:Y:S01]  /*0820*/  MOV R6, R16 ;  /* 0x0000001000067202 */ /* 0x000fe20000000f00 */
[----:B------:R-:W-:Y:S02]  /*0830*/  IMAD.MOV.U32 R7, RZ, RZ, R2 ;  /* 0x000000ffff077224 */ /* 0x000fe400078e0002 */
[----:B---3--:R-:W-:Y:S02]  /*0840*/  IMAD.U32 R4, RZ, RZ, UR4 ;  /* 0x00000004ff047e24 */ /* 0x008fe4000f8e00ff */
[----:B------:R-:W-:Y:S01]  /*0850*/  IMAD.U32 R5, RZ, RZ, UR5 ;  /* 0x00000005ff057e24 */ /* 0x000fe2000f8e00ff */
[----:B--2---:R-:W2:Y:S02]  /*0860*/  F2F.F64.F32 R10, R0 ;  /* 0x00000000000a7310 */ /* 0x004ea40000201800 */
[----:B-12---:R0:W-:Y:S04]  /*0870*/  STL.64 [R17], R10 ;  /* 0x0000000a11007387 */ /* 0x0061e80000100a00 */
[----:B------:R-:W-:-:S07]  /*0880*/  LEPC R20, `(.L_x_10) ;  /* 0x000000001014794e */ /* 0x000fce0000000000 */
[----:B0-----:R-:W-:Y:S05]  /*0890*/  CALL.ABS.NOINC R8 ;  /* 0x0000000008007343 */ /* 0x001fea0003c00000 */
.L_x_10:
        /* <DEDUP_REMOVED lines=11> */
.L_x_11:
        /* <DEDUP_REMOVED lines=11> */
.L_x_12:
        /* <DEDUP_REMOVED lines=11> */
.L_x_13:
        /* <DEDUP_REMOVED lines=11> */
.L_x_14:
        /* <DEDUP_REMOVED lines=11> */
.L_x_15:
        /* <DEDUP_REMOVED lines=11> */
.L_x_16:
        /* <DEDUP_REMOVED lines=11> */
.L_x_17:
        /* <DEDUP_REMOVED lines=11> */
.L_x_18:
        /* <DEDUP_REMOVED lines=11> */
.L_x_19:
[----:B------:R-:W-:Y:S02]  /*0ed0*/  ISETP.NE.AND P6, PT, R26, RZ, PT ;  /* 0x000000ff1a00720c */ /* 0x000fe40003fc5270 */
[----:B------:R-:W-:Y:S02]  /*0ee0*/  IADD3 R28, P0, PT, R28, 0xc80, RZ ;  /* 0x00000c801c1c7810 */ /* 0x000fe40007f1e0ff */
[----:B------:R-:W-:-:S03]  /*0ef0*/  IADD3 R22, PT, PT, R22, 0x320, RZ ;  /* 0x0000032016167810 */ /* 0x000fc60007ffe0ff */
[----:B------:R-:W-:-:S06]  /*0f00*/  IMAD.X R29, RZ, RZ, R29, P0 ;  /* 0x000000ffff1d7224 */ /* 0x000fcc00000e061d */
[----:B------:R-:W-:Y:S05]  /*0f10*/  @P6 BRA `(.L_x_20) ;  /* 0xfffffff400106947 */ /* 0x000fea000383ffff */
[----:B------:R-:W-:Y:S05]  /*0f20*/  BSYNC.RECONVERGENT B6 ;  /* 0x0000000000067941 */ /* 0x000fea0003800200 */
.L_x_3:
[----:B------:R-:W0:Y:S02]  /*0f30*/  LDC R0, c[0x0][0x3a8] ;  /* 0x0000ea00ff007b82 */ /* 0x000e240000000800 */
[----:B0-----:R-:W-:-:S04]  /*0f40*/  VIADD R0, R0, 0xffffffff ;  /* 0xffffffff00007836 */ /* 0x001fc80000000000 */
[----:B------:R-:W-:-:S05]  /*0f50*/  IMAD.HI.U32 R0, R0, 0x51eb851f, RZ ;  /* 0x51eb851f00007827 */ /* 0x000fca00078e00ff */
[----:B------:R-:W-:-:S04]  /*0f60*/  LEA.HI R27, R0, 0x1, RZ, 0x1c ;  /* 0x00000001001b7811 */ /* 0x000fc800078fe0ff */
[----:B------:R-:W-:-:S13]  /*0f70*/  LOP3.LUT P0, R0, R27, 0xf, RZ, 0xc0, !PT ;  /* 0x0000000f1b007812 */ /* 0x000fda000780c0ff */
[----:B------:R-:W-:Y:S05]  /*0f80*/  @!P0 BRA `(.L_x_2) ;  /* 0x0000000800b08947 */ /* 0x000fea0003800000 */
[----:B------:R-:W-:Y:S02]  /*0f90*/  ISETP.GE.U32.AND P0, PT, R0, 0x8, PT ;  /* 0x000000080000780c */ /* 0x000fe40003f06070 */
[----:B------:R-:W-:-:S11]  /*0fa0*/  LOP3.LUT R26, R27, 0x7, RZ, 0xc0, !PT ;  /* 0x000000071b1a7812 */ /* 0x000fd600078ec0ff */
[----:B------:R-:W-:Y:S05]  /*0fb0*/  @!P0 BRA `(.L_x_21) ;  /* 0x0000000400708947 */ /* 0x000fea0003800000 */
[----:B------:R-:W0:Y:S01]  /*0fc0*/  LDC.64 R18, c[0x0][0x388] ;  /* 0x0000e200ff127b82 */ /* 0x000e220000000a00 */
[----:B------:R-:W-:Y:S01]  /*0fd0*/  MOV R17, 0x0 ;  /* 0x0000000000117802 */ /* 0x000fe20000000f00 */
[----:B------:R-:W1:Y:S01]  /*0fe0*/  LDCU.64 UR4, c[0x4][0x8] ;  /* 0x01000100ff0477ac */ /* 0x000e620008000a00 */
[----:B0-----:R-:W-:-:S05]  /*0ff0*/  IMAD.WIDE.U32 R18, R22, 0x4, R18 ;  /* 0x0000000416127825 */ /* 0x001fca00078e0012 */
[----:B------:R-:W2:Y:S01]  /*1000*/  LDG.E R0, desc[UR36][R18.64] ;  /* 0x0000002412007981 */ /* 0x000ea2000c1e1900 */
[----:B------:R0:W3:Y:S01]  /*1010*/  LDC.64 R8, c[0x4][R17] ;  /* 0x0100000011087b82 */ /* 0x0000e20000000a00 */
[----:B-1----:R-:W-:Y:S01]  /*1020*/  IMAD.U32 R4, RZ, RZ, UR4 ;  /* 0x00000004ff047e24 */ /* 0x002fe2000f8e00ff */
[----:B------:R-:W-:Y:S01]  /*1030*/  MOV R5, UR5 ;  /* 0x0000000500057c02 */ /* 0x000fe20008000f00 */
[----:B------:R-:W-:Y:S02]  /*1040*/  IMAD.MOV.U32 R6, RZ, RZ, R16 ;  /* 0x000000ffff067224 */ /* 0x000fe400078e0010 */
[----:B------:R-:W-:Y:S01]  /*1050*/  IMAD.MOV.U32 R7, RZ, RZ, R2 ;  /* 0x000000ffff077224 */ /* 0x000fe200078e0002 */
[----:B--2---:R-:W1:Y:S02]  /*1060*/  F2F.F64.F32 R10, R0 ;  /* 0x00000000000a7310 */ /* 0x004e640000201800 */
[----:B-1-3--:R0:W-:Y:S04]  /*1070*/  STL.64 [R1], R10 ;  /* 0x0000000a01007387 */ /* 0x00a1e80000100a00 */
[----:B------:R-:W-:-:S07]  /*1080*/  LEPC R20, `(.L_x_22) ;  /* 0x000000001014794e */ /* 0x000fce0000000000 */
[----:B0-----:R-:W-:Y:S05]  /*1090*/  CALL.ABS.NOINC R8 ;  /* 0x0000000008007343 */ /* 0x001fea0003c00000 */
.L_x_22:
        /* <DEDUP_REMOVED lines=11> */
.L_x_23:
        /* <DEDUP_REMOVED lines=11> */
.L_x_24:
        /* <DEDUP_REMOVED lines=11> */
.L_x_25:
        /* <DEDUP_REMOVED lines=11> */
.L_x_26:
        /* <DEDUP_REMOVED lines=11> */
.L_x_27:
        /* <DEDUP_REMOVED lines=11> */
.L_x_28:
        /* <DEDUP_REMOVED lines=11> */
.L_x_29:
[----:B------:R-:W-:-:S07]  /*1570*/  VIADD R22, R22, 0x190 ;  /* 0x0000019016167836 */ /* 0x000fce0000000000 */
.L_x_21:
[----:B------:R-:W-:-:S13]  /*1580*/  ISETP.NE.AND P0, PT, R26, RZ, PT ;  /* 0x000000ff1a00720c */ /* 0x000fda0003f05270 */
        /* <DEDUP_REMOVED lines=10> */
[----:B-1----:R-:W-:Y:S01]  /*1630*/  MOV R4, UR4 ;  /* 0x0000000400047c02 */ /* 0x002fe20008000f00 */
[----:B------:R-:W-:Y:S02]  /*1640*/  IMAD.U32 R5, RZ, RZ, UR5 ;  /* 0x00000005ff057e24 */ /* 0x000fe4000f8e00ff */
[----:B------:R-:W-:Y:S02]  /*1650*/  IMAD.MOV.U32 R6, RZ, RZ, R16 ;  /* 0x000000ffff067224 */ /* 0x000fe400078e0010 */
[----:B------:R-:W-:Y:S01]  /*1660*/  IMAD.MOV.U32 R7, RZ, RZ, R2 ;  /* 0x000000ffff077224 */ /* 0x000fe200078e0002 */
[----:B--2---:R-:W1:Y:S02]  /*1670*/  F2F.F64.F32 R10, R0 ;  /* 0x00000000000a7310 */ /* 0x004e640000201800 */
[----:B-1-3--:R0:W-:Y:S04]  /*1680*/  STL.64 [R1], R10 ;  /* 0x0000000a01007387 */ /* 0x00a1e80000100a00 */
[----:B------:R-:W-:-:S07]  /*1690*/  LEPC R20, `(.L_x_31) ;  /* 0x000000001014794e */ /* 0x000fce0000000000 */
[----:B0-----:R-:W-:Y:S05]  /*16a0*/  CALL.ABS.NOINC R8 ;  /* 0x0000000008007343 */ /* 0x001fea0003c00000 */
.L_x_31:
        /* <DEDUP_REMOVED lines=11> */
.L_x_32:
        /* <DEDUP_REMOVED lines=11> */
.L_x_33:
        /* <DEDUP_REMOVED lines=11> */
.L_x_34:
[----:B------:R-:W-:-:S07]  /*18c0*/  IADD3 R22, PT, PT, R22, 0xc8, RZ ;  /* 0x000000c816167810 */ /* 0x000fce0007ffe0ff */
.L_x_30:
[----:B------:R-:W-:-:S13]  /*18d0*/  ISETP.NE.AND P0, PT, R27, RZ, PT ;  /* 0x000000ff1b00720c */ /* 0x000fda0003f05270 */
[----:B------:R-:W-:Y:S05]  /*18e0*/  @!P0 BRA `(.L_x_2) ;  /* 0x0000000000588947 */ /* 0x000fea0003800000 */
[----:B------:R-:W0:Y:S01]  /*18f0*/  LDC.64 R18, c[0x0][0x388] ;  /* 0x0000e200ff127b82 */ /* 0x000e220000000a00 */
[----:B------:R-:W-:Y:S02]  /*1900*/  IMAD.MOV R27, RZ, RZ, -R27 ;  /* 0x000000ffff1b7224 */ /* 0x000fe400078e0a1b */
[----:B0-----:R-:W-:-:S07]  /*1910*/  IMAD.WIDE.U32 R18, R22, 0x4, R18 ;  /* 0x0000000416127825 */ /* 0x001fce00078e0012 */
.L_x_36:
[----:B------:R-:W2:Y:S01]  /*1920*/  LDG.E R0, desc[UR36][R18.64] ;  /* 0x0000002412007981 */ /* 0x000ea2000c1e1900 */
[----:B------:R-:W-:Y:S01]  /*1930*/  MOV R8, 0x0 ;  /* 0x0000000000087802 */ /* 0x000fe20000000f00 */
[----:B------:R-:W0:Y:S01]  /*1940*/  LDCU.64 UR4, c[0x4][0x8] ;  /* 0x01000100ff0477ac */ /* 0x000e220008000a00 */
[----:B------:R-:W-:Y:S02]  /*1950*/  VIADD R27, R27, 0x1 ;  /* 0x000000011b1b7836 */ /* 0x000fe40000000000 */
[----:B------:R-:W-:Y:S02]  /*1960*/  IMAD.MOV.U32 R6, RZ, RZ, R16 ;  /* 0x000000ffff067224 */ /* 0x000fe400078e0010 */
[----:B------:R-:W1:Y:S01]  /*1970*/  LDC.64 R8, c[0x4][R8] ;  /* 0x0100000008087b82 */ /* 0x000e620000000a00 */
[----:B------:R-:W-:Y:S01]  /*1980*/  ISETP.NE.AND P0, PT, R27, RZ, PT ;  /* 0x000000ff1b00720c */ /* 0x000fe20003f05270 */
[----:B------:R-:W-:Y:S02]  /*1990*/  IMAD.MOV.U32 R7, RZ, RZ, R2 ;  /* 0x000000ffff077224 */ /* 0x000fe400078e0002 */
[----:B0-----:R-:W-:Y:S01]  /*19a0*/  IMAD.U32 R4, RZ, RZ, UR4 ;  /* 0x00000004ff047e24 */ /* 0x001fe2000f8e00ff */
[----:B------:R-:W-:Y:S01]  /*19b0*/  MOV R5, UR5 ;  /* 0x0000000500057c02 */ /* 0x000fe20008000f00 */
[----:B--2---:R0:W2:Y:S02]  /*19c0*/  F2F.F64.F32 R10, R0 ;  /* 0x00000000000a7310 */ /* 0x0040a40000201800 */
[----:B0-----:R-:W-:Y:S01]  /*19d0*/  P2R R0, PR, RZ, 0x1 ;  /* 0x00000001ff007803 */ /* 0x001fe20000000000 */
[----:B-12---:R0:W-:Y:S06]  /*19e0*/  STL.64 [R1], R10 ;  /* 0x0000000a01007387 */ /* 0x0061ec0000100a00 */
[----:B------:R-:W-:-:S07]  /*19f0*/  LEPC R20, `(.L_x_35) ;  /* 0x000000001014794e */ /* 0x000fce0000000000 */
[----:B0-----:R-:W-:Y:S05]  /*1a00*/  CALL.ABS.NOINC R8 ;  /* 0x0000000008007343 */ /* 0x001fea0003c00000 */
.L_x_35:
[----:B------:R-:W-:Y:S02]  /*1a10*/  ISETP.NE.AND P6, PT, R27, RZ, PT ;  /* 0x000000ff1b00720c */ /* 0x000fe40003fc5270 */
[----:B------:R-:W-:-:S05]  /*1a20*/  IADD3 R18, P0, PT, R18, 0xc8, RZ ;  /* 0x000000c812127810 */ /* 0x000fca0007f1e0ff */
[----:B------:R-:W-:-:S06]  /*1a30*/  IMAD.X R19, RZ, RZ, R19, P0 ;  /* 0x000000ffff137224 */ /* 0x000fcc00000e0613 */
[----:B------:R-:W-:Y:S05]  /*1a40*/  @P6 BRA `(.L_x_36) ;  /* 0xfffffffc00b46947 */ /* 0x000fea000383ffff */
.L_x_2:
[----:B------:R-:W-:Y:S05]  /*1a50*/  BSYNC.RECONVERGENT B7 ;  /* 0x0000000000077941 */ /* 0x000fea0003800200 */
.L_x_1:
[----:B------:R-:W0:Y:S02]  /*1a60*/  LDCU UR4, c[0x0][0x390] ;  /* 0x00007200ff0477ac */ /* 0x000e240008000800 */
[----:B0-----:R-:W-:-:S13]  /*1a70*/  ISETP.GE.AND P0, PT, R24, UR4, PT ;  /* 0x0000000418007c0c */ /* 0x001fda000bf06270 */
[----:B------:R-:W-:Y:S05]  /*1a80*/  @P0 EXIT ;  /* 0x000000000000094d */ /* 0x000fea0003800000 */
[----:B------:R-:W0:Y:S01]  /*1a90*/  LDC R10, c[0x0][0x3a8] ;  /* 0x0000ea00ff0a7b82 */ /* 0x000e220000000800 */
[----:B------:R-:W1:Y:S01]  /*1aa0*/  LDCU UR4, c[0x0][0x370] ;  /* 0x00006e00ff0477ac */ /* 0x000e620008000800 */
[----:B------:R-:W-:-:S06]  /*1ab0*/  FADD R2, -R23, -1 ;  /* 0xbf80000017027421 */ /* 0x000fcc0000000100 */
[----:B------:R-:W2:Y:S08]  /*1ac0*/  LDC R11, c[0x0][0x3ac] ;  /* 0x0000eb00ff0b7b82 */ /* 0x000eb00000000800 */
[----:B------:R-:W3:Y:S01]  /*1ad0*/  LDC.64 R4, c[0x0][0x3a0] ;  /* 0x0000e800ff047b82 */ /* 0x000ee20000000a00 */
[----:B-1----:R-:W-:-:S07]  /*1ae0*/  IMAD R25, R25, UR4, RZ ;  /* 0x0000000419197c24 */ /* 0x002fce000f8e02ff */
[----:B------:R-:W1:Y:S01]  /*1af0*/  LDC.64 R6, c[0x0][0x380] ;  /* 0x0000e000ff067b82 */ /* 0x000e620000000a00 */
[----:B0-----:R-:W-:-:S07]  /*1b00*/  IADD3 R10, PT, PT, R10, -0x1, RZ ;  /* 0xffffffff0a0a7810 */ /* 0x001fce0007ffe0ff */
[----:B------:R-:W0:Y:S02]  /*1b10*/  LDC.64 R8, c[0x0][0x388] ;  /* 0x0000e200ff087b82 */ /* 0x000e240000000a00 */
.L_x_39:
[----:B--2-4-:R-:W-:-:S04]  /*1b20*/  IABS R3, R11 ;  /* 0x0000000b00037213 */ /* 0x014fc80000000000 */
[----:B------:R-:W2:Y:S08]  /*1b30*/  I2F.RP R0, R3 ;  /* 0x0000000300007306 */ /* 0x000eb00000209400 */
[----:B--2---:R-:W2:Y:S02]  /*1b40*/  MUFU.RCP R0, R0 ;  /* 0x0000000000007308 */ /* 0x004ea40000001000 */
[----:B--2---:R-:W-:-:S06]  /*1b50*/  VIADD R12, R0, 0xffffffe ;  /* 0x0ffffffe000c7836 */ /* 0x004fcc0000000000 */
[----:B------:R2:W4:Y:S02]  /*1b60*/  F2I.FTZ.U32.TRUNC.NTZ R13, R12 ;  /* 0x0000000c000d7305 */ /* 0x000524000021f000 */
[----:B--2---:R-:W-:Y:S02]  /*1b70*/  IMAD.MOV.U32 R12, RZ, RZ, RZ ;  /* 0x000000ffff0c7224 */ /* 0x004fe400078e00ff */
[----:B----4-:R-:W-:-:S04]  /*1b80*/  IMAD.MOV R14, RZ, RZ, -R13 ;  /* 0x000000ffff0e7224 */ /* 0x010fc800078e0a0d */
[----:B------:R-:W-:Y:S01]  /*1b90*/  IMAD R15, R14, R3, RZ ;  /* 0x000000030e0f7224 */ /* 0x000fe200078e02ff */
[----:B------:R-:W-:-:S03]  /*1ba0*/  IABS R14, R24 ;  /* 0x00000018000e7213 */ /* 0x000fc60000000000 */
[----:B------:R-:W-:-:S06]  /*1bb0*/  IMAD.HI.U32 R13, R13, R15, R12 ;  /* 0x0000000f0d0d7227 */ /* 0x000fcc00078e000c */
[----:B------:R-:W-:-:S05]  /*1bc0*/  IMAD.HI.U32 R13, R13, R14, RZ ;  /* 0x0000000e0d0d7227 */ /* 0x000fca00078e00ff */
[----:B------:R-:W-:-:S05]  /*1bd0*/  IADD3 R0, PT, PT, -R13, RZ, RZ ;  /* 0x000000ff0d007210 */ /* 0x000fca0007ffe1ff */
[----:B------:R-:W-:-:S05]  /*1be0*/  IMAD R0, R3, R0, R14 ;  /* 0x0000000003007224 */ /* 0x000fca00078e020e */
[----:B------:R-:W-:-:S13]  /*1bf0*/  ISETP.GT.U32.AND P2, PT, R3, R0, PT ;  /* 0x000000000300720c */ /* 0x000fda0003f44070 */
[----:B------:R-:W-:Y:S02]  /*1c00*/  @!P2 IMAD.IADD R0, R0, 0x1, -R3 ;  /* 0x000000010000a824 */ /* 0x000fe400078e0a03 */
[----:B------:R-:W-:Y:S01]  /*1c10*/  @!P2 VIADD R13, R13, 0x1 ;  /* 0x000000010d0da836 */ /* 0x000fe20000000000 */
[----:B------:R-:W-:Y:S02]  /*1c20*/  ISETP.NE.AND P2, PT, R11, RZ, PT ;  /* 0x000000ff0b00720c */ /* 0x000fe40003f45270 */
[----:B------:R-:W-:Y:S02]  /*1c30*/  ISETP.GE.U32.AND P0, PT, R0, R3, PT ;  /* 0x000000030000720c */ /* 0x000fe40003f06070 */
[----:B------:R-:W-:-:S04]  /*1c40*/  LOP3.LUT R0, R24, R11, RZ, 0x3c, !PT ;  /* 0x0000000b18007212 */ /* 0x000fc800078e3cff */
[----:B------:R-:W-:-:S07]  /*1c50*/  ISETP.GE.AND P1, PT, R0, RZ, PT ;  /* 0x000000ff0000720c */ /* 0x000fce0003f26270 */
[----:B------:R-:W-:-:S06]  /*1c60*/  @P0 VIADD R13, R13, 0x1 ;  /* 0x000000010d0d0836 */ /* 0x000fcc0000000000 */
[----:B------:R-:W-:Y:S02]  /*1c70*/  @!P1 IADD3 R13, PT, PT, -R13, RZ, RZ ;  /* 0x000000ff0d0d9210 */ /* 0x000fe40007ffe1ff */
[----:B------:R-:W-:-:S04]  /*1c80*/  @!P2 LOP3.LUT R13, RZ, R11, RZ, 0x33, !PT ;  /* 0x0000000bff0da212 */ /* 0x000fc800078e33ff */
[----:B------:R-:W-:-:S05]  /*1c90*/  VIMNMX R13, PT, PT, R10, R13, PT ;  /* 0x0000000d0a0d7248 */ /* 0x000fca0003fe0100 */
[----:B0-----:R-:W-:-:S05]  /*1ca0*/  IMAD.WIDE R12, R13, 0x4, R8 ;  /* 0x000000040d0c7825 */ /* 0x001fca00078e0208 */
[----:B------:R-:W2:Y:S01]  /*1cb0*/  LDG.E R3, desc[UR36][R12.64] ;  /* 0x000000240c037981 */ /* 0x000ea2000c1e1900 */
[----:B-1----:R-:W-:-:S05]  /*1cc0*/  IMAD.WIDE R14, R24, 0x4, R6 ;  /* 0x00000004180e7825 */ /* 0x002fca00078e0206 */
[----:B------:R-:W4:Y:S01]  /*1cd0*/  LDG.E R0, desc[UR36][R14.64] ;  /* 0x000000240e007981 */ /* 0x000f22000c1e1900 */
[----:B------:R-:W-:Y:S01]  /*1ce0*/  BSSY.RECONVERGENT B0, `(.L_x_37) ;  /* 0x000000c000007945 */ /* 0x000fe20003800200 */
[----:B--2---:R-:W0:Y:S08]  /*1cf0*/  MUFU.RCP R16, R3 ;  /* 0x0000000300107308 */ /* 0x004e300000001000 */
[----:B----4-:R-:W1:Y:S01]  /*1d00*/  FCHK P0, R0, R3 ;  /* 0x0000000300007302 */ /* 0x010e620000000000 */
[----:B0-----:R-:W-:-:S04]  /*1d10*/  FFMA R17, -R3, R16, 1 ;  /* 0x3f80000003117423 */ /* 0x001fc80000000110 */
[----:B------:R-:W-:-:S04]  /*1d20*/  FFMA R17, R16, R17, R16 ;  /* 0x0000001110117223 */ /* 0x000fc80000000010 */
[----:B------:R-:W-:-:S04]  /*1d30*/  FFMA R16, R0, R17, RZ ;  /* 0x0000001100107223 */ /* 0x000fc800000000ff */
[----:B------:R-:W-:-:S04]  /*1d40*/  FFMA R18, -R3, R16, R0 ;  /* 0x0000001003127223 */ /* 0x000fc80000000100 */
[----:B------:R-:W-:Y:S01]  /*1d50*/  FFMA R16, R17, R18, R16 ;  /* 0x0000001211107223 */ /* 0x000fe20000000010 */
[----:B-1----:R-:W-:Y:S06]  /*1d60*/  @!P0 BRA `(.L_x_38) ;  /* 0x00000000000c8947 */ /* 0x002fec0003800000 */
[----:B------:R-:W-:-:S07]  /*1d70*/  MOV R12, 0x1d90 ;  /* 0x00001d90000c7802 */ /* 0x000fce0000000f00 */
[----:B---3--:R-:W-:Y:S05]  /*1d80*/  CALL.REL.NOINC `($__internal_0_$__cuda_sm3x_div_rn_noftz_f32_slowpath) ;  /* 0x0000000000347944 */ /* 0x008fea0003c00000 */
[----:B------:R-:W-:-:S07]  /*1d90*/  IMAD.MOV.U32 R16, RZ, RZ, R0 ;  /* 0x000000ffff107224 */ /* 0x000fce00078e0000 */
.L_x_38:
[----:B------:R-:W-:Y:S05]  /*1da0*/  BSYNC.RECONVERGENT B0 ;  /* 0x0000000000007941 */ /* 0x000fea0003800200 */
.L_x_37:
[----:B------:R-:W0:Y:S01]  /*1db0*/  FRND R16, R16 ;  /* 0x0000001000107307 */ /* 0x000e220000201000 */
[----:B---3--:R-:W-:-:S04]  /*1dc0*/  IMAD.WIDE R12, R24, 0x4, R4 ;  /* 0x00000004180c7825 */ /* 0x008fc800078e0204 */
[----:B------:R-:W-:Y:S01]  /*1dd0*/  IMAD.IADD R24, R25, 0x1, R24 ;  /* 0x0000000119187824 */ /* 0x000fe200078e0218 */
[----:B0-----:R-:W-:-:S04]  /*1de0*/  FSETP.GT.AND P0, PT, R16, R23, PT ;  /* 0x000000171000720b */ /* 0x001fc80003f04000 */
[----:B------:R-:W-:-:S04]  /*1df0*/  FSEL R3, R23, R16, P0 ;  /* 0x0000001017037208 */ /* 0x000fc80000000000 */
[----:B------:R-:W-:-:S04]  /*1e00*/  FSETP.GEU.AND P0, PT, R3, R2, PT ;  /* 0x000000020300720b */ /* 0x000fc80003f0e000 */
[----:B------:R-:W-:Y:S02]  /*1e10*/  FSEL R3, R2, R3, !P0 ;  /* 0x0000000302037208 */ /* 0x000fe40004000000 */
[----:B------:R-:W-:-:S03]  /*1e20*/  ISETP.GE.AND P0, PT, R24, UR38, PT ;  /* 0x0000002618007c0c */ /* 0x000fc6000bf06270 */
[----:B------:R4:W-:Y:S10]  /*1e30*/  STG.E desc[UR36][R12.64], R3 ;  /* 0x000000030c007986 */ /* 0x0009f4000c101924 */
[----:B------:R-:W-:Y:S05]  /*1e40*/  @!P0 BRA `(.L_x_39) ;  /* 0xfffffffc00348947 */ /* 0x000fea000383ffff */
[----:B------:R-:W-:Y:S05]  /*1e50*/  EXIT ;  /* 0x000000000000794d */ /* 0x000fea0003800000 */
        .weak           $__internal_0_$__cuda_sm3x_div_rn_noftz_f32_slowpath
        .type           $__internal_0_$__cuda_sm3x_div_rn_noftz_f32_slowpath,@function
        .size           $__internal_0_$__cuda_sm3x_div_rn_noftz_f32_slowpath,($_Z21QuantizePerChannelSymIfEvPKT_S2_idPS0_ii$__internal_accurate_pow - $__internal_0_$__cuda_sm3x_div_rn_noftz_f32_slowpath)
$__internal_0_$__cuda_sm3x_div_rn_noftz_f32_slowpath:
[--C-:B------:R-:W-:Y:S01]  /*1e60*/  SHF.R.U32.HI R13, RZ, 0x17, R3.reuse ;  /* 0x00000017ff0d7819 */ /* 0x100fe20000011603 */
[----:B------:R-:W-:Y:S01]  /*1e70*/  BSSY.RECONVERGENT B1, `(.L_x_40) ;  /* 0x0000064000017945 */ /* 0x000fe20003800200 */
[--C-:B------:R-:W-:Y:S01]  /*1e80*/  SHF.R.U32.HI R14, RZ, 0x17, R0.reuse ;  /* 0x00000017ff0e7819 */ /* 0x100fe20000011600 */
[----:B------:R-:W-:Y:S01]  /*1e90*/  IMAD.MOV.U32 R15, RZ, RZ, R0 ;  /* 0x000000ffff0f7224 */ /* 0x000fe200078e0000 */
[----:B------:R-:W-:Y:S01]  /*1ea0*/  LOP3.LUT R13, R13, 0xff, RZ, 0xc0, !PT ;  /* 0x000000ff0d0d7812 */ /* 0x000fe200078ec0ff */
[----:B------:R-:W-:Y:S01]  /*1eb0*/  IMAD.MOV.U32 R16, RZ, RZ, R3 ;  /* 0x000000ffff107224 */ /* 0x000fe200078e0003 */
[----:B------:R-:W-:-:S03]  /*1ec0*/  LOP3.LUT R18, R14, 0xff, RZ, 0xc0, !PT ;  /* 0x000000ff0e127812 */ /* 0x000fc600078ec0ff */
[----:B------:R-:W-:Y:S01]  /*1ed0*/  VIADD R19, R13, 0xffffffff ;  /* 0xffffffff0d137836 */ /* 0x000fe20000000000 */
[----:B------:R-:W-:-:S04]  /*1ee0*/  IADD3 R17, PT, PT, R18, -0x1, RZ ;  /* 0xffffffff12117810 */ /* 0x000fc80007ffe0ff */
[----:B------:R-:W-:-:S04]  /*1ef0*/  ISETP.GT.U32.AND P0, PT, R19, 0xfd, PT ;  /* 0x000000fd1300780c */ /* 0x000fc80003f04070 */
[----:B------:R-:W-:-:S13]  /*1f00*/  ISETP.GT.U32.OR P0, PT, R17, 0xfd, P0 ;  /* 0x000000fd1100780c */ /* 0x000fda0000704470 */
[----:B------:R-:W-:Y:S01]  /*1f10*/  @!P0 IMAD.MOV.U32 R14, RZ, RZ, RZ ;  /* 0x000000ffff0e8224 */ /* 0x000fe200078e00ff */
[----:B------:R-:W-:Y:S06]  /*1f20*/  @!P0 BRA `(.L_x_41) ;  /* 0x00000000005c8947 */ /* 0x000fec0003800000 */
[----:B------:R-:W-:Y:S02]  /*1f30*/  FSETP.GTU.FTZ.AND P0, PT, |R0|, +INF , PT ;  /* 0x7f8000000000780b */ /* 0x000fe40003f1c200 */
[----:B------:R-:W-:-:S04]  /*1f40*/  FSETP.GTU.FTZ.AND P1, PT, |R3|, +INF , PT ;  /* 0x7f8000000300780b */ /* 0x000fc80003f3c200 */
[----:B------:R-:W-:-:S13]  /*1f50*/  PLOP3.LUT P0, PT, P0, P1, PT, 0xf8, 0x8f ;  /* 0x00000000008f781c */ /* 0x000fda0000703f70 */
[----:B------:R-:W-:Y:S05]  /*1f60*/  @P0 BRA `(.L_x_42) ;  /* 0x00000004004c0947 */ /* 0x000fea0003800000 */
[----:B------:R-:W-:-:S13]  /*1f70*/  LOP3.LUT P0, RZ, R16, 0x7fffffff, R15, 0xc8, !PT ;  /* 0x7fffffff10ff7812 */ /* 0x000fda000780c80f */
[----:B------:R-:W-:Y:S05]  /*1f80*/  @!P0 BRA `(.L_x_43) ;  /* 0x00000004003c8947 */ /* 0x000fea0003800000 */
[C---:B------:R-:W-:Y:S02]  /*1f90*/  FSETP.NEU.FTZ.AND P2, PT, |R0|.reuse, +INF , PT ;  /* 0x7f8000000000780b */ /* 0x040fe40003f5d200 */
[----:B------:R-:W-:Y:S02]  /*1fa0*/  FSETP.NEU.FTZ.AND P1, PT, |R3|, +INF , PT ;  /* 0x7f8000000300780b */ /* 0x000fe40003f3d200 */
[----:B------:R-:W-:-:S11]  /*1fb0*/  FSETP.NEU.FTZ.AND P0, PT, |R0|, +INF , PT ;  /* 0x7f8000000000780b */ /* 0x000fd60003f1d200 */
[----:B------:R-:W-:Y:S05]  /*1fc0*/  @!P1 BRA !P2, `(.L_x_43) ;  /* 0x00000004002c9947 */ /* 0x000fea0005000000 */
[----:B------:R-:W-:-:S04]  /*1fd0*/  LOP3.LUT P2, RZ, R15, 0x7fffffff, RZ, 0xc0, !PT ;  /* 0x7fffffff0fff7812 */ /* 0x000fc8000784c0ff */
[----:B------:R-:W-:-:S13]  /*1fe0*/  PLOP3.LUT P1, PT, P1, P2, PT, 0x2f, 0xf2 ;  /* 0x0000000000f2781c */ /* 0x000fda0000f24577 */
[----:B------:R-:W-:Y:S05]  /*1ff0*/  @P1 BRA `(.L_x_44) ;  /* 0x0000000400181947 */ /* 0x000fea0003800000 */
[----:B------:R-:W-:-:S04]  /*2000*/  LOP3.LUT P1, RZ, R16, 0x7fffffff, RZ, 0xc0, !PT ;  /* 0x7fffffff10ff7812 */ /* 0x000fc8000782c0ff */
[----:B------:R-:W-:-:S13]  /*2010*/  PLOP3.LUT P0, PT, P0, P1, PT, 0x2f, 0xf2 ;  /* 0x0000000000f2781c */ /* 0x000fda0000702577 */
[----:B------:R-:W-:Y:S05]  /*2020*/  @P0 BRA `(.L_x_45) ;  /* 0x0000000400000947 */ /* 0x000fea0003800000 */
[----:B------:R-:W-:Y:S02]  /*2030*/  ISETP.GE.AND P0, PT, R17, RZ, PT ;  /* 0x000000ff1100720c */ /* 0x000fe40003f06270 */
[----:B------:R-:W-:-:S11]  /*2040*/  ISETP.GE.AND P1, PT, R19, RZ, PT ;  /* 0x000000ff1300720c */ /* 0x000fd60003f26270 */
[----:B------:R-:W-:Y:S01]  /*2050*/  @P0 MOV R14, RZ ;  /* 0x000000ff000e0202 */ /* 0x000fe20000000f00 */
[----:B------:R-:W-:Y:S02]  /*2060*/  @!P0 IMAD.MOV.U32 R14, RZ, RZ, -0x40 ;  /* 0xffffffc0ff0e8424 */ /* 0x000fe400078e00ff */
[----:B------:R-:W-:Y:S01]  /*2070*/  @!P0 FFMA R15, R0, 1.84467440737095516160e+19, RZ ;  /* 0x5f800000000f8823 */ /* 0x000fe200000000ff */
[----:B------:R-:W-:Y:S01]  /*2080*/  @!P1 FFMA R16, R3, 1.84467440737095516160e+19, RZ ;  /* 0x5f80000003109823 */ /* 0x000fe200000000ff */
[----:B------:R-:W-:-:S07]  /*2090*/  @!P1 VIADD R14, R14, 0x40 ;  /* 0x000000400e0e9836 */ /* 0x000fce0000000000 */
.L_x_41:
[----:B------:R-:W-:Y:S01]  /*20a0*/  LEA R3, R13, 0xc0800000, 0x17 ;  /* 0xc08000000d037811 */ /* 0x000fe200078eb8ff */
[----:B------:R-:W-:Y:S01]  /*20b0*/  BSSY.RECONVERGENT B2, `(.L_x_46) ;  /* 0x0000036000027945 */ /* 0x000fe20003800200 */
[----:B------:R-:W-:-:S03]  /*20c0*/  IADD3 R18, PT, PT, R18, -0x7f, RZ ;  /* 0xffffff8112127810 */ /* 0x000fc60007ffe0ff */
[----:B------:R-:W-:Y:S02]  /*20d0*/  IMAD.IADD R17, R16, 0x1, -R3 ;  /* 0x0000000110117824 */ /* 0x000fe400078e0a03 */
[----:B------:R-:W-:Y:S02]  /*20e0*/  IMAD R0, R18, -0x800000, R15 ;  /* 0xff80000012007824 */ /* 0x000fe400078e020f */
[----:B------:R-:W0:Y:S01]  /*20f0*/  MUFU.RCP R3, R17 ;  /* 0x0000001100037308 */ /* 0x000e220000001000 */
[----:B------:R-:W-:-:S04]  /*2100*/  FADD.FTZ R19, -R17, -RZ ;  /* 0x800000ff11137221 */ /* 0x000fc80000010100 */
[----:B0-----:R-:W-:-:S04]  /*2110*/  FFMA R16, R3, R19, 1 ;  /* 0x3f80000003107423 */ /* 0x001fc80000000013 */
[----:B------:R-:W-:-:S04]  /*2120*/  FFMA R3, R3, R16, R3 ;  /* 0x0000001003037223 */ /* 0x000fc80000000003 */
[----:B------:R-:W-:-:S04]  /*2130*/  FFMA R16, R0, R3, RZ ;  /* 0x0000000300107223 */ /* 0x000fc800000000ff */
[----:B------:R-:W-:-:S04]  /*2140*/  FFMA R15, R19, R16, R0 ;  /* 0x00000010130f7223 */ /* 0x000fc80000000000 */
[----:B------:R-:W-:Y:S01]  /*2150*/  FFMA R16, R3, R15, R16 ;  /* 0x0000000f03107223 */ /* 0x000fe20000000010 */
[----:B------:R-:W-:-:S03]  /*2160*/  IADD3 R15, PT, PT, R18, 0x7f, -R13 ;  /* 0x0000007f120f7810 */ /* 0x000fc60007ffe80d */
[----:B------:R-:W-:Y:S02]  /*2170*/  FFMA R19, R19, R16, R0 ;  /* 0x0000001013137223 */ /* 0x000fe40000000000 */
[----:B------:R-:W-:Y:S02]  /*2180*/  IMAD.IADD R15, R15, 0x1, R14 ;  /* 0x000000010f0f7824 */ /* 0x000fe400078e020e */
[----:B------:R-:W-:-:S05]  /*2190*/  FFMA R0, R3, R19, R16 ;  /* 0x0000001303007223 */ /* 0x000fca0000000010 */
[----:B------:R-:W-:-:S04]  /*21a0*/  SHF.R.U32.HI R13, RZ, 0x17, R0 ;  /* 0x00000017ff0d7819 */ /* 0x000fc80000011600 */
[----:B------:R-:W-:-:S05]  /*21b0*/  LOP3.LUT R13, R13, 0xff, RZ, 0xc0, !PT ;  /* 0x000000ff0d0d7812 */ /* 0x000fca00078ec0ff */
[----:B------:R-:W-:-:S04]  /*21c0*/  IMAD.IADD R17, R13, 0x1, R15 ;  /* 0x000000010d117824 */ /* 0x000fc800078e020f */
[----:B------:R-:W-:-:S05]  /*21d0*/  VIADD R13, R17, 0xffffffff ;  /* 0xffffffff110d7836 */ /* 0x000fca0000000000 */
[----:B------:R-:W-:-:S13]  /*21e0*/  ISETP.GE.U32.AND P0, PT, R13, 0xfe, PT ;  /* 0x000000fe0d00780c */ /* 0x000fda0003f06070 */
[----:B------:R-:W-:Y:S05]  /*21f0*/  @!P0 BRA `(.L_x_47) ;  /* 0x0000000000808947 */ /* 0x000fea0003800000 */
[----:B------:R-:W-:-:S13]  /*2200*/  ISETP.GT.AND P0, PT, R17, 0xfe, PT ;  /* 0x000000fe1100780c */ /* 0x000fda0003f04270 */
[----:B------:R-:W-:Y:S05]  /*2210*/  @P0 BRA `(.L_x_48) ;  /* 0x00000000006c0947 */ /* 0x000fea0003800000 */
[----:B------:R-:W-:-:S13]  /*2220*/  ISETP.GE.AND P0, PT, R17, 0x1, PT ;  /* 0x000000011100780c */ /* 0x000fda0003f06270 */
[----:B------:R-:W-:Y:S05]  /*2230*/  @P0 BRA `(.L_x_49) ;  /* 0x0000000000740947 */ /* 0x000fea0003800000 */
[----:B------:R-:W-:Y:S02]  /*2240*/  ISETP.GE.AND P0, PT, R17, -0x18, PT ;  /* 0xffffffe81100780c */ /* 0x000fe40003f06270 */
[----:B------:R-:W-:-:S11]  /*2250*/  LOP3.LUT R0, R0, 0x80000000, RZ, 0xc0, !PT ;  /* 0x8000000000007812 */ /* 0x000fd600078ec0ff */
[----:B------:R-:W-:Y:S05]  /*2260*/  @!P0 BRA `(.L_x_49) ;  /* 0x0000000000688947 */ /* 0x000fea0003800000 */
[-CC-:B------:R-:W-:Y:S01]  /*2270*/  FFMA.RZ R13, R3, R19.reuse, R16.reuse ;  /* 0x00000013030d7223 */ /* 0x180fe2000000c010 */
[----:B------:R-:W-:Y:S01]  /*2280*/  IMAD.MOV R15, RZ, RZ, -R17 ;  /* 0x000000ffff0f7224 */ /* 0x000fe200078e0a11 */
[C---:B------:R-:W-:Y:S02]  /*2290*/  ISETP.NE.AND P2, PT, R17.reuse, RZ, PT ;  /* 0x000000ff1100720c */ /* 0x040fe40003f45270 */
[----:B------:R-:W-:Y:S02]  /*22a0*/  ISETP.NE.AND P1, PT, R17, RZ, PT ;  /* 0x000000ff1100720c */ /* 0x000fe40003f25270 */
[----:B------:R-:W-:Y:S01]  /*22b0*/  LOP3.LUT R14, R13, 0x7fffff, RZ, 0xc0, !PT ;  /* 0x007fffff0d0e7812 */ /* 0x000fe200078ec0ff */
[CCC-:B------:R-:W-:Y:S01]  /*22c0*/  FFMA.RP R13, R3.reuse, R19.reuse, R16.reuse ;  /* 0x00000013030d7223 */ /* 0x1c0fe20000008010 */
[----:B------:R-:W-:Y:S01]  /*22d0*/  FFMA.RM R16, R3, R19, R16 ;  /* 0x0000001303107223 */ /* 0x000fe20000004010 */
[----:B------:R-:W-:Y:S02]  /*22e0*/  IADD3 R3, PT, PT, R17, 0x20, RZ ;  /* 0x0000002011037810 */ /* 0x000fe40007ffe0ff */
[----:B------:R-:W-:-:S02]  /*22f0*/  LOP3.LUT R14, R14, 0x800000, RZ, 0xfc, !PT ;  /* 0x008000000e0e7812 */ /* 0x000fc400078efcff */
[----:B------:R-:W-:Y:S02]  /*2300*/  FSETP.NEU.FTZ.AND P0, PT, R13, R16, PT ;  /* 0x000000100d00720b */ /* 0x000fe40003f1d000 */
[----:B------:R-:W-:Y:S02]  /*2310*/  SHF.L.U32 R3, R14, R3, RZ ;  /* 0x000000030e037219 */ /* 0x000fe400000006ff */
[----:B------:R-:W-:Y:S02]  /*2320*/  SEL R13, R15, RZ, P2 ;  /* 0x000000ff0f0d7207 */ /* 0x000fe40001000000 */
[----:B------:R-:W-:Y:S02]  /*2330*/  ISETP.NE.AND P1, PT, R3, RZ, P1 ;  /* 0x000000ff0300720c */ /* 0x000fe40000f25270 */
[----:B------:R-:W-:Y:S02]  /*2340*/  SHF.R.U32.HI R13, RZ, R13, R14 ;  /* 0x0000000dff0d7219 */ /* 0x000fe4000001160e */
[----:B------:R-:W-:-:S02]  /*2350*/  PLOP3.LUT P0, PT, P0, P1, PT, 0xf8, 0x8f ;  /* 0x00000000008f781c */ /* 0x000fc40000703f70 */
[----:B------:R-:W-:Y:S02]  /*2360*/  SHF.R.U32.HI R14, RZ, 0x1, R13 ;  /* 0x00000001ff0e7819 */ /* 0x000fe4000001160d */
[----:B------:R-:W-:-:S04]  /*2370*/  SEL R3, RZ, 0x1, !P0 ;  /* 0x00000001ff037807 */ /* 0x000fc80004000000 */
[----:B------:R-:W-:-:S04]  /*2380*/  LOP3.LUT R16, R3, 0x1, R14, 0xf8, !PT ;  /* 0x0000000103107812 */ /* 0x000fc800078ef80e */
[----:B------:R-:W-:-:S05]  /*2390*/  LOP3.LUT R13, R16, R13, RZ, 0xc0, !PT ;  /* 0x0000000d100d7212 */ /* 0x000fca00078ec0ff */
[----:B------:R-:W-:-:S05]  /*23a0*/  IMAD.IADD R13, R14, 0x1, R13 ;  /* 0x000000010e0d7824 */ /* 0x000fca00078e020d */
[----:B------:R-:W-:Y:S01]  /*23b0*/  LOP3.LUT R0, R13, R0, RZ, 0xfc, !PT ;  /* 0x000000000d007212 */ /* 0x000fe200078efcff */
[----:B------:R-:W-:Y:S06]  /*23c0*/  BRA `(.L_x_49) ;  /* 0x0000000000107947 */ /* 0x000fec0003800000 */
.L_x_48:
[----:B------:R-:W-:-:S04]  /*23d0*/  LOP3.LUT R0, R0, 0x80000000, RZ, 0xc0, !PT ;  /* 0x8000000000007812 */ /* 0x000fc800078ec0ff */
[----:B------:R-:W-:Y:S01]  /*23e0*/  LOP3.LUT R0, R0, 0x7f800000, RZ, 0xfc, !PT ;  /* 0x7f80000000007812 */ /* 0x000fe200078efcff */
[----:B------:R-:W-:Y:S06]  /*23f0*/  BRA `(.L_x_49) ;  /* 0x0000000000047947 */ /* 0x000fec0003800000 */
.L_x_47:
[----:B------:R-:W-:-:S07]  /*2400*/  IMAD R0, R15, 0x800000, R0 ;  /* 0x008000000f007824 */ /* 0x000fce00078e0200 */
.L_x_49:
[----:B------:R-:W-:Y:S05]  /*2410*/  BSYNC.RECONVERGENT B2 ;  /* 0x0000000000027941 */ /* 0x000fea0003800200 */
.L_x_46:
[----:B------:R-:W-:Y:S05]  /*2420*/  BRA `(.L_x_50) ;  /* 0x0000000000207947 */ /* 0x000fea0003800000 */
.L_x_45:
[----:B------:R-:W-:-:S04]  /*2430*/  LOP3.LUT R0, R16, 0x80000000, R15, 0x48, !PT ;  /* 0x8000000010007812 */ /* 0x000fc800078e480f */
[----:B------:R-:W-:Y:S01]  /*2440*/  LOP3.LUT R0, R0, 0x7f800000, RZ, 0xfc, !PT ;  /* 0x7f80000000007812 */ /* 0x000fe200078efcff */
[----:B------:R-:W-:Y:S06]  /*2450*/  BRA `(.L_x_50) ;  /* 0x0000000000147947 */ /* 0x000fec0003800000 */
.L_x_44:
[----:B------:R-:W-:Y:S01]  /*2460*/  LOP3.LUT R0, R16, 0x80000000, R15, 0x48, !PT ;  /* 0x8000000010007812 */ /* 0x000fe200078e480f */
[----:B------:R-:W-:Y:S06]  /*2470*/  BRA `(.L_x_50) ;  /* 0x00000000000c7947 */ /* 0x000fec0003800000 */
.L_x_43:
[----:B------:R-:W0:Y:S01]  /*2480*/  MUFU.RSQ R0, -QNAN ;  /* 0xffc0000000007908 */ /* 0x000e220000001400 */
[----:B------:R-:W-:Y:S05]  /*2490*/  BRA `(.L_x_50) ;  /* 0x0000000000047947 */ /* 0x000fea0003800000 */
.L_x_42:
[----:B------:R-:W-:-:S07]  /*24a0*/  FADD.FTZ R0, R0, R3 ;  /* 0x0000000300007221 */ /* 0x000fce0000010000 */
.L_x_50:
[----:B------:R-:W-:Y:S05]  /*24b0*/  BSYNC.RECONVERGENT B1 ;  /* 0x0000000000017941 */ /* 0x000fea0003800200 */
.L_x_40:
[----:B------:R-:W-:-:S04]  /*24c0*/  HFMA2 R13, -RZ, RZ, 0, 0 ;  /* 0x00000000ff0d7431 */ /* 0x000fc800000001ff */
[----:B0-----:R-:W-:Y:S05]  /*24d0*/  RET.REL.NODEC R12 `(_Z21QuantizePerChannelSymIfEvPKT_S2_idPS0_ii) ;  /* 0xffffffd80cc87950 */ /* 0x001fea0003c3ffff */
        .type           $_Z21QuantizePerChannelSymIfEvPKT_S2_idPS0_ii$__internal_accurate_pow,@function
        .size           $_Z21QuantizePerChannelSymIfEvPKT_S2_idPS0_ii$__internal_accurate_pow,(.L_x_123 - $_Z21QuantizePerChannelSymIfEvPKT_S2_idPS0_ii$__internal_accurate_pow)
$_Z21QuantizePerChannelSymIfEvPKT_S2_idPS0_ii$__internal_accurate_pow:
[----:B------:R-:W0:Y:S01]  /*24e0*/  MUFU.RCP64H R13, 2 ;  /* 0x40000000000d7908 */ /* 0x000e220000001800 */
[----:B------:R-:W-:Y:S01]  /*24f0*/  IMAD.MOV.U32 R4, RZ, RZ, 0x0 ;  /* 0x00000000ff047424 */ /* 0x000fe200078e00ff */
[----:B------:R-:W-:Y:S01]  /*2500*/  MOV R6, 0x41ad3b5a ;  /* 0x41ad3b5a00067802 */ /* 0x000fe20000000f00 */
[----:B------:R-:W-:Y:S01]  /*2510*/  IMAD.MOV.U32 R5, RZ, RZ, 0x40000000 ;  /* 0x40000000ff057424 */ /* 0x000fe200078e00ff */
[----:B------:R-:W-:Y:S01]  /*2520*/  UMOV UR4, 0x7d2cafe2 ;  /* 0x7d2cafe200047882 */ /* 0x000fe20000000000 */
[----:B------:R-:W-:Y:S01]  /*2530*/  IMAD.MOV.U32 R12, RZ, RZ, RZ ;  /* 0x000000ffff0c7224 */ /* 0x000fe200078e00ff */
[----:B------:R-:W-:Y:S01]  /*2540*/  UMOV UR5, 0x3eb0f5ff ;  /* 0x3eb0f5ff00057882 */ /* 0x000fe20000000000 */
[----:B------:R-:W-:Y:S02]  /*2550*/  IMAD.MOV.U32 R7, RZ, RZ, 0x3ed0f5d2 ;  /* 0x3ed0f5d2ff077424 */ /* 0x000fe400078e00ff */
[----:B------:R-:W-:-:S05]  /*2560*/  IMAD.SHL.U32 R3, R29, 0x2, RZ ;  /* 0x000000021d037824 */ /* 0x000fca00078e00ff */
[----:B------:R-:W-:Y:S01]  /*2570*/  ISETP.GT.U32.AND P0, PT, R3, -0x2000001, PT ;  /* 0xfdffffff0300780c */ /* 0x000fe20003f04070 */
[----:B0-----:R-:W-:-:S08]  /*2580*/  DFMA R4, R12, -R4, 1 ;  /* 0x3ff000000c04742b */ /* 0x001fd00000000804 */
[----:B------:R-:W-:-:S08]  /*2590*/  DFMA R4, R4, R4, R4 ;  /* 0x000000040404722b */ /* 0x000fd00000000004 */
[----:B------:R-:W-:-:S08]  /*25a0*/  DFMA R12, R12, R4, R12 ;  /* 0x000000040c0c722b */ /* 0x000fd0000000000c */
[----:B------:R-:W-:-:S08]  /*25b0*/  DMUL R4, RZ, R12 ;  /* 0x0000000cff047228 */ /* 0x000fd00000000000 */
[----:B------:R-:W-:-:S08]  /*25c0*/  DFMA R4, RZ, R12, R4 ;  /* 0x0000000cff04722b */ /* 0x000fd00000000004 */
[----:B------:R-:W-:Y:S02]  /*25d0*/  DMUL R10, R4, R4 ;  /* 0x00000004040a7228 */ /* 0x000fe40000000000 */
[----:B------:R-:W-:-:S06]  /*25e0*/  DADD R8, RZ, -R4 ;  /* 0x00000000ff087229 */ /* 0x000fcc0000000804 */
[----:B------:R-:W-:Y:S01]  /*25f0*/  DFMA R6, R10, UR4, R6 ;  /* 0x000000040a067c2b */ /* 0x000fe20008000006 */
[----:B------:R-:W-:Y:S01]  /*2600*/  UMOV UR4, 0x75488a3f ;  /* 0x75488a3f00047882 */ /* 0x000fe20000000000 */
[----:B------:R-:W-:Y:S01]  /*2610*/  UMOV UR5, 0x3ef3b20a ;  /* 0x3ef3b20a00057882 */ /* 0x000fe20000000000 */
[----:B------:R-:W-:Y:S02]  /*2620*/  DADD R14, R8, R8 ;  /* 0x00000000080e7229 */ /* 0x000fe40000000008 */
[----:B------:R-:W-:-:S03]  /*2630*/  DMUL R8, R4, R4 ;  /* 0x0000000404087228 */ /* 0x000fc60000000000 */
[----:B------:R-:W-:Y:S01]  /*2640*/  DFMA R6, R10, R6, UR4 ;  /* 0x000000040a067e2b */ /* 0x000fe20008000006 */
[----:B------:R-:W-:Y:S01]  /*2650*/  UMOV UR4, 0xe4faecd5 ;  /* 0xe4faecd500047882 */ /* 0x000fe20000000000 */
[----:B------:R-:W-:Y:S01]  /*2660*/  UMOV UR5, 0x3f1745cd ;  /* 0x3f1745cd00057882 */ /* 0x000fe20000000000 */
[----:B------:R-:W-:-:S05]  /*2670*/  DFMA R14, RZ, -R4, R14 ;  /* 0x80000004ff0e722b */ /* 0x000fca000000000e */
[----:B------:R-:W-:Y:S01]  /*2680*/  DFMA R6, R10, R6, UR4 ;  /* 0x000000040a067e2b */ /* 0x000fe20008000006 */
[----:B------:R-:W-:Y:S01]  /*2690*/  UMOV UR4, 0x258a578b ;  /* 0x258a578b00047882 */ /* 0x000fe20000000000 */
[----:B------:R-:W-:Y:S01]  /*26a0*/  UMOV UR5, 0x3f3c71c7 ;  /* 0x3f3c71c700057882 */ /* 0x000fe20000000000 */
[----:B------:R-:W-:-:S05]  /*26b0*/  DMUL R12, R12, R14 ;  /* 0x0000000e0c0c7228 */ /* 0x000fca0000000000 */
[----:B------:R-:W-:Y:S01]  /*26c0*/  DFMA R6, R10, R6, UR4 ;  /* 0x000000040a067e2b */ /* 0x000fe20008000006 */
[----:B------:R-:W-:Y:S01]  /*26d0*/  UMOV UR4, 0x9242b910 ;  /* 0x9242b91000047882 */ /* 0x000fe20000000000 */
[----:B------:R-:W-:-:S03]  /*26e0*/  UMOV UR5, 0x3f624924 ;  /* 0x3f62492400057882 */ /* 0x000fc60000000000 */
[----:B------:R-:W-:Y:S02]  /*26f0*/  VIADD R23, R13, 0x100000 ;  /* 0x001000000d177836 */ /* 0x000fe40000000000 */
[----:B------:R-:W-:Y:S01]  /*2700*/  IMAD.MOV.U32 R22, RZ, RZ, R12 ;  /* 0x000000ffff167224 */ /* 0x000fe200078e000c */
[----:B------:R-:W-:Y:S01]  /*2710*/  DFMA R6, R10, R6, UR4 ;  /* 0x000000040a067e2b */ /* 0x000fe20008000006 */
[----:B------:R-:W-:Y:S01]  /*2720*/  UMOV UR4, 0x99999dfb ;  /* 0x99999dfb00047882 */ /* 0x000fe20000000000 */
[----:B------:R-:W-:-:S06]  /*2730*/  UMOV UR5, 0x3f899999 ;  /* 0x3f89999900057882 */ /* 0x000fcc0000000000 */
[----:B------:R-:W-:Y:S01]  /*2740*/  DFMA R18, R10, R6, UR4 ;  /* 0x000000040a127e2b */ /* 0x000fe20008000006 */
[----:B------:R-:W-:Y:S01]  /*2750*/  UMOV UR4, 0x55555555 ;  /* 0x5555555500047882 */ /* 0x000fe20000000000 */
[----:B------:R-:W-:-:S06]  /*2760*/  UMOV UR5, 0x3fb55555 ;  /* 0x3fb5555500057882 */ /* 0x000fcc0000000000 */
[----:B------:R-:W-:-:S08]  /*2770*/  DFMA R6, R10, R18, UR4 ;  /* 0x000000040a067e2b */ /* 0x000fd00008000012 */
[----:B------:R-:W-:Y:S01]  /*2780*/  DADD R20, -R6, UR4 ;  /* 0x0000000406147e29 */ /* 0x000fe20008000100 */
[----:B------:R-:W-:Y:S01]  /*2790*/  UMOV UR4, 0xb9e7b0 ;  /* 0x00b9e7b000047882 */ /* 0x000fe20000000000 */
[----:B------:R-:W-:-:S06]  /*27a0*/  UMOV UR5, 0x3c46a4cb ;  /* 0x3c46a4cb00057882 */ /* 0x000fcc0000000000 */
[----:B------:R-:W-:Y:S02]  /*27b0*/  DFMA R20, R10, R18, R20 ;  /* 0x000000120a14722b */ /* 0x000fe40000000014 */
[----:B------:R-:W-:-:S06]  /*27c0*/  DMUL R10, R4, R8 ;  /* 0x00000008040a7228 */ /* 0x000fcc0000000000 */
[----:B------:R-:W-:Y:S01]  /*27d0*/  DADD R14, R20, -UR4 ;  /* 0x80000004140e7e29 */ /* 0x000fe20008000000 */
[----:B------:R-:W-:Y:S01]  /*27e0*/  UMOV UR4, 0x0 ;  /* 0x0000000000047882 */ /* 0x000fe20000000000 */
[C---:B------:R-:W-:Y:S01]  /*27f0*/  DFMA R18, R4.reuse, R8, -R10 ;  /* 0x000000080412722b */ /* 0x040fe2000000080a */
[----:B------:R-:W-:Y:S01]  /*2800*/  UMOV UR5, 0x3ff00000 ;  /* 0x3ff0000000057882 */ /* 0x000fe20000000000 */
[----:B------:R-:W-:-:S04]  /*2810*/  DFMA R20, R4, R4, -R8 ;  /* 0x000000040414722b */ /* 0x000fc80000000808 */
[----:B------:R-:W-:Y:S02]  /*2820*/  DADD R26, R6, R14 ;  /* 0x00000000061a7229 */ /* 0x000fe4000000000e */
[----:B------:R-:W-:Y:S02]  /*2830*/  DFMA R18, R12, R8, R18 ;  /* 0x000000080c12722b */ /* 0x000fe40000000012 */
[----:B------:R-:W-:-:S04]  /*2840*/  DFMA R20, R4, R22, R20 ;  /* 0x000000160414722b */ /* 0x000fc80000000014 */
[----:B------:R-:W-:-:S04]  /*2850*/  DMUL R8, R26, R10 ;  /* 0x0000000a1a087228 */ /* 0x000fc80000000000 */
[----:B------:R-:W-:Y:S02]  /*2860*/  DFMA R18, R4, R20, R18 ;  /* 0x000000140412722b */ /* 0x000fe40000000012 */
[----:B------:R-:W-:Y:S02]  /*2870*/  DADD R20, R6, -R26 ;  /* 0x0000000006147229 */ /* 0x000fe4000000081a */
[----:B------:R-:W-:-:S06]  /*2880*/  DFMA R6, R26, R10, -R8 ;  /* 0x0000000a1a06722b */ /* 0x000fcc0000000808 */
[----:B------:R-:W-:Y:S02]  /*2890*/  DADD R20, R14, R20 ;  /* 0x000000000e147229 */ /* 0x000fe40000000014 */
[----:B------:R-:W-:-:S08]  /*28a0*/  DFMA R6, R26, R18, R6 ;  /* 0x000000121a06722b */ /* 0x000fd00000000006 */
[----:B------:R-:W-:-:S08]  /*28b0*/  DFMA R20, R20, R10, R6 ;  /* 0x0000000a1414722b */ /* 0x000fd00000000006 */
[----:B------:R-:W-:-:S08]  /*28c0*/  DADD R10, R8, R20 ;  /* 0x00000000080a7229 */ /* 0x000fd00000000014 */
[--C-:B------:R-:W-:Y:S02]  /*28d0*/  DADD R6, R4, R10.reuse ;  /* 0x0000000004067229 */ /* 0x100fe4000000000a */
[----:B------:R-:W-:-:S06]  /*28e0*/  DADD R8, R8, -R10 ;  /* 0x0000000008087229 */ /* 0x000fcc000000080a */
[----:B------:R-:W-:Y:S02]  /*28f0*/  DADD R4, R4, -R6 ;  /* 0x0000000004047229 */ /* 0x000fe40000000806 */
[----:B------:R-:W-:-:S06]  /*2900*/  DADD R8, R20, R8 ;  /* 0x0000000014087229 */ /* 0x000fcc0000000008 */
[----:B------:R-:W-:-:S08]  /*2910*/  DADD R4, R10, R4 ;  /* 0x000000000a047229 */ /* 0x000fd00000000004 */
[----:B------:R-:W-:Y:S01]  /*2920*/  DADD R4, R8, R4 ;  /* 0x0000000008047229 */ /* 0x000fe20000000004 */
[----:B------:R-:W-:Y:S01]  /*2930*/  MOV R8, 0xfefa39ef ;  /* 0xfefa39ef00087802 */ /* 0x000fe20000000f00 */
[----:B------:R-:W-:-:S06]  /*2940*/  IMAD.MOV.U32 R9, RZ, RZ, 0x3fe62e42 ;  /* 0x3fe62e42ff097424 */ /* 0x000fcc00078e00ff */
[----:B------:R-:W-:Y:S01]  /*2950*/  DADD R12, R12, R4 ;  /* 0x000000000c0c7229 */ /* 0x000fe20000000004 */
[----:B------:R-:W-:Y:S02]  /*2960*/  IMAD.MOV.U32 R4, RZ, RZ, -0x105c611 ;  /* 0xfefa39efff047424 */ /* 0x000fe400078e00ff */
[----:B------:R-:W-:-:S05]  /*2970*/  IMAD.MOV.U32 R5, RZ, RZ, 0x3fe62e42 ;  /* 0x3fe62e42ff057424 */ /* 0x000fca00078e00ff */
[----:B------:R-:W-:-:S08]  /*2980*/  DADD R10, R6, R12 ;  /* 0x00000000060a7229 */ /* 0x000fd0000000000c */
[--C-:B------:R-:W-:Y:S02]  /*2990*/  DFMA R8, R8, UR4, R10.reuse ;  /* 0x0000000408087c2b */ /* 0x100fe4000800000a */
[----:B------:R-:W-:-:S06]  /*29a0*/  DADD R6, R6, -R10 ;  /* 0x0000000006067229 */ /* 0x000fcc000000080a */
[----:B------:R-:W-:Y:S02]  /*29b0*/  DFMA R14, -R4, 1, R8 ;  /* 0x3ff00000040e782b */ /* 0x000fe40000000108 */
[----:B------:R-:W-:-:S06]  /*29c0*/  DADD R6, R12, R6 ;  /* 0x000000000c067229 */ /* 0x000fcc0000000006 */
[----:B------:R-:W-:Y:S01]  /*29d0*/  DADD R14, -R10, R14 ;  /* 0x000000000a0e7229 */ /* 0x000fe2000000010e */
[----:B------:R-:W-:Y:S01]  /*29e0*/  LOP3.LUT R11, R29, 0xff0fffff, RZ, 0xc0, !PT ;  /* 0xff0fffff1d0b7812 */ /* 0x000fe200078ec0ff */
[----:B------:R-:W-:-:S03]  /*29f0*/  IMAD.MOV.U32 R10, RZ, RZ, R28 ;  /* 0x000000ffff0a7224 */ /* 0x000fc600078e001c */
[----:B------:R-:W-:-:S03]  /*2a00*/  SEL R11, R11, R29, P0 ;  /* 0x0000001d0b0b7207 */ /* 0x000fc60000000000 */
[----:B------:R-:W-:Y:S01]  /*2a10*/  DADD R14, R6, -R14 ;  /* 0x00000000060e7229 */ /* 0x000fe2000000080e */
[----:B------:R-:W-:Y:S01]  /*2a20*/  MOV R6, 0x3b39803f ;  /* 0x3b39803f00067802 */ /* 0x000fe20000000f00 */
[----:B------:R-:W-:-:S06]  /*2a30*/  IMAD.MOV.U32 R7, RZ, RZ, 0x3c7abc9e ;  /* 0x3c7abc9eff077424 */ /* 0x000fcc00078e00ff */
[----:B------:R-:W-:Y:S01]  /*2a40*/  DFMA R14, R6, UR4, R14 ;  /* 0x00000004060e7c2b */ /* 0x000fe2000800000e */
[----:B------:R-:W-:Y:S01]  /*2a50*/  UMOV UR4, 0x3b39803f ;  /* 0x3b39803f00047882 */ /* 0x000fe20000000000 */
[----:B------:R-:W-:-:S06]  /*2a60*/  UMOV UR5, 0x3c7abc9e ;  /* 0x3c7abc9e00057882 */ /* 0x000fcc0000000000 */
[----:B------:R-:W-:-:S08]  /*2a70*/  DADD R12, R8, R14 ;  /* 0x00000000080c7229 */ /* 0x000fd0000000000e */
[----:B------:R-:W-:Y:S02]  /*2a80*/  DADD R8, R8, -R12 ;  /* 0x0000000008087229 */ /* 0x000fe4000000080c */
[----:B------:R-:W-:-:S06]  /*2a90*/  DMUL R6, R12, R10 ;  /* 0x0000000a0c067228 */ /* 0x000fcc0000000000 */
[----:B------:R-:W-:Y:S02]  /*2aa0*/  DADD R8, R14, R8 ;  /* 0x000000000e087229 */ /* 0x000fe40000000008 */
[----:B------:R-:W-:-:S08]  /*2ab0*/  DFMA R12, R12, R10, -R6 ;  /* 0x0000000a0c0c722b */ /* 0x000fd00000000806 */
[----:B------:R-:W-:Y:S01]  /*2ac0*/  DFMA R12, R8, R10, R12 ;  /* 0x0000000a080c722b */ /* 0x000fe2000000000c */
[----:B------:R-:W-:Y:S01]  /*2ad0*/  MOV R10, 0x652b82fe ;  /* 0x652b82fe000a7802 */ /* 0x000fe20000000f00 */
[----:B------:R-:W-:-:S06]  /*2ae0*/  IMAD.MOV.U32 R11, RZ, RZ, 0x3ff71547 ;  /* 0x3ff71547ff0b7424 */ /* 0x000fcc00078e00ff */
[----:B------:R-:W-:-:S08]  /*2af0*/  DADD R8, R6, R12 ;  /* 0x0000000006087229 */ /* 0x000fd0000000000c */
[----:B------:R-:W-:Y:S02]  /*2b00*/  DFMA R10, R8, R10, 6.75539944105574400000e+15 ;  /* 0x43380000080a742b */ /* 0x000fe4000000000a */
[----:B------:R-:W-:Y:S01]  /*2b10*/  FSETP.GEU.AND P0, PT, |R9|, 4.1917929649353027344, PT ;  /* 0x4086232b0900780b */ /* 0x000fe20003f0e200 */
[----:B------:R-:W-:-:S05]  /*2b20*/  DADD R6, R6, -R8 ;  /* 0x0000000006067229 */ /* 0x000fca0000000808 */
[----:B------:R-:W-:-:S03]  /*2b30*/  DADD R14, R10, -6.75539944105574400000e+15 ;  /* 0xc33800000a0e7429 */ /* 0x000fc60000000000 */
[----:B------:R-:W-:-:S05]  /*2b40*/  DADD R12, R12, R6 ;  /* 0x000000000c0c7229 */ /* 0x000fca0000000006 */
[----:B------:R-:W-:-:S08]  /*2b50*/  DFMA R4, R14, -R4, R8 ;  /* 0x800000040e04722b */ /* 0x000fd00000000008 */
[----:B------:R-:W-:Y:S01]  /*2b60*/  DFMA R4, R14, -UR4, R4 ;  /* 0x800000040e047c2b */ /* 0x000fe20008000004 */
[----:B------:R-:W-:Y:S01]  /*2b70*/  UMOV UR4, 0x69ce2bdf ;  /* 0x69ce2bdf00047882 */ /* 0x000fe20000000000 */
[----:B------:R-:W-:Y:S01]  /*2b80*/  IMAD.MOV.U32 R14, RZ, RZ, -0x35dec16 ;  /* 0xfca213eaff0e7424 */ /* 0x000fe200078e00ff */
[----:B------:R-:W-:Y:S01]  /*2b90*/  UMOV UR5, 0x3e5ade15 ;  /* 0x3e5ade1500057882 */ /* 0x000fe20000000000 */
[----:B------:R-:W-:-:S06]  /*2ba0*/  IMAD.MOV.U32 R15, RZ, RZ, 0x3e928af3 ;  /* 0x3e928af3ff0f7424 */ /* 0x000fcc00078e00ff */
[----:B------:R-:W-:Y:S01]  /*2bb0*/  DFMA R14, R4, UR4, R14 ;  /* 0x00000004040e7c2b */ /* 0x000fe2000800000e */
[----:B------:R-:W-:Y:S01]  /*2bc0*/  UMOV UR4, 0x62401315 ;  /* 0x6240131500047882 */ /* 0x000fe20000000000 */
[----:B------:R-:W-:-:S06]  /*2bd0*/  UMOV UR5, 0x3ec71dee ;  /* 0x3ec71dee00057882 */ /* 0x000fcc0000000000 */
[----:B------:R-:W-:Y:S01]  /*2be0*/  DFMA R14, R4, R14, UR4 ;  /* 0x00000004040e7e2b */ /* 0x000fe2000800000e */
        /* <DEDUP_REMOVED lines=20> */
[----:B------:R-:W-:-:S08]  /*2d30*/  DFMA R14, R4, R14, UR4 ;  /* 0x00000004040e7e2b */ /* 0x000fd0000800000e */
[----:B------:R-:W-:-:S08]  /*2d40*/  DFMA R14, R4, R14, 1 ;  /* 0x3ff00000040e742b */ /* 0x000fd0000000000e */
[----:B------:R-:W-:-:S10]  /*2d50*/  DFMA R4, R4, R14, 1 ;  /* 0x3ff000000404742b */ /* 0x000fd4000000000e */
[----:B------:R-:W-:Y:S01]  /*2d60*/  LEA R7, R10, R5, 0x14 ;  /* 0x000000050a077211 */ /* 0x000fe200078ea0ff */
[----:B------:R-:W-:Y:S01]  /*2d70*/  IMAD.MOV.U32 R6, RZ, RZ, R4 ;  /* 0x000000ffff067224 */ /* 0x000fe200078e0004 */
[----:B------:R-:W-:Y:S06]  /*2d80*/  @!P0 BRA `(.L_x_51) ;  /* 0x0000000000348947 */ /* 0x000fec0003800000 */
[----:B------:R-:W-:Y:S01]  /*2d90*/  FSETP.GEU.AND P1, PT, |R9|, 4.2275390625, PT ;  /* 0x408748000900780b */ /* 0x000fe20003f2e200 */
[C---:B------:R-:W-:Y:S02]  /*2da0*/  DADD R6, R8.reuse, +INF ;  /* 0x7ff0000008067429 */ /* 0x040fe40000000000 */
[----:B------:R-:W-:-:S08]  /*2db0*/  DSETP.GEU.AND P0, PT, R8, RZ, PT ;  /* 0x000000ff0800722a */ /* 0x000fd00003f0e000 */
[----:B------:R-:W-:Y:S02]  /*2dc0*/  FSEL R6, R6, RZ, P0 ;  /* 0x000000ff06067208 */ /* 0x000fe40000000000 */
[----:B------:R-:W-:Y:S01]  /*2dd0*/  FSEL R7, R7, RZ, P0 ;  /* 0x000000ff07077208 */ /* 0x000fe20000000000 */
[----:B------:R-:W-:Y:S06]  /*2de0*/  @P1 BRA `(.L_x_51) ;  /* 0x00000000001c1947 */ /* 0x000fec0003800000 */
[----:B------:R-:W-:-:S04]  /*2df0*/  LEA.HI R3, R10, R10, RZ, 0x1 ;  /* 0x0000000a0a037211 */ /* 0x000fc800078f08ff */
[----:B------:R-:W-:-:S05]  /*2e00*/  SHF.R.S32.HI R3, RZ, 0x1, R3 ;  /* 0x00000001ff037819 */ /* 0x000fca0000011403 */
[----:B------:R-:W-:Y:S02]  /*2e10*/  IMAD.IADD R6, R10, 0x1, -R3 ;  /* 0x000000010a067824 */ /* 0x000fe400078e0a03 */
[----:B------:R-:W-:-:S03]  /*2e20*/  IMAD R5, R3, 0x100000, R5 ;  /* 0x0010000003057824 */ /* 0x000fc600078e0205 */
[----:B------:R-:W-:Y:S02]  /*2e30*/  LEA R7, R6, 0x3ff00000, 0x14 ;  /* 0x3ff0000006077811 */ /* 0x000fe400078ea0ff */
[----:B------:R-:W-:-:S06]  /*2e40*/  MOV R6, RZ ;  /* 0x000000ff00067202 */ /* 0x000fcc0000000f00 */
[----:B------:R-:W-:-:S11]  /*2e50*/  DMUL R6, R4, R6 ;  /* 0x0000000604067228 */ /* 0x000fd60000000000 */
.L_x_51:
[----:B------:R-:W-:Y:S01]  /*2e60*/  DFMA R12, R12, R6, R6 ;  /* 0x000000060c0c722b */ /* 0x000fe20000000006 */
[----:B------:R-:W-:Y:S01]  /*2e70*/  IMAD.MOV.U32 R4, RZ, RZ, R0 ;  /* 0x000000ffff047224 */ /* 0x000fe200078e0000 */
[----:B------:R-:W-:Y:S01]  /*2e80*/  DSETP.NEU.AND P0, PT, |R6|, +INF , PT ;  /* 0x7ff000000600742a */ /* 0x000fe20003f0d200 */
[----:B------:R-:W-:-:S07]  /*2e90*/  IMAD.MOV.U32 R5, RZ, RZ, 0x0 ;  /* 0x00000000ff057424 */ /* 0x000fce00078e00ff */
[----:B------:R-:W-:Y:S02]  /*2ea0*/  FSEL R3, R6, R12, !P0 ;  /* 0x0000000c06037208 */ /* 0x000fe40004000000 */
[----:B------:R-:W-:Y:S01]  /*2eb0*/  FSEL R6, R7, R13, !P0 ;  /* 0x0000000d07067208 */ /* 0x000fe20004000000 */
[----:B------:R-:W-:Y:S06]  /*2ec0*/  RET.REL.NODEC R4 `(_Z21QuantizePerChannelSymIfEvPKT_S2_idPS0_ii) ;  /* 0xffffffd0044c7950 */ /* 0x000fec0003c3ffff */
.L_x_52:
[----:B------:R-:W-:-:S00]  /*2ed0*/  BRA `(.L_x_52) ;  /* 0xfffffffc00fc7947 */ /* 0x000fc0000383ffff */
[----:B------:R-:W-:-:S00]  /*2ee0*/  NOP ;  /* 0x0000000000007918 */ /* 0x000fc00000000000 */
        /* <DEDUP_REMOVED lines=9> */
.L_x_123:


//--------------------- .text._Z19GetMaxMinPerChannelIfEvPKT_iPS0_S3_ii --------------------------
	.section	.text._Z19GetMaxMinPerChannelIfEvPKT_iPS0_S3_ii,"ax",@progbits
	.align	128
        .global         _Z19GetMaxMinPerChannelIfEvPKT_iPS0_S3_ii
        .type           _Z19GetMaxMinPerChannelIfEvPKT_iPS0_S3_ii,@function
        .size           _Z19GetMaxMinPerChannelIfEvPKT_iPS0_S3_ii,(.L_x_129 - _Z19GetMaxMinPerChannelIfEvPKT_iPS0_S3_ii)
        .other          _Z19GetMaxMinPerChannelIfEvPKT_iPS0_S3_ii,@"STO_CUDA_ENTRY STV_DEFAULT"
_Z19GetMaxMinPerChannelIfEvPKT_iPS0_S3_ii:
.text._Z19GetMaxMinPerChannelIfEvPKT_iPS0_S3_ii:
[----:B------:R-:W-:Y:S08]  /*0000*/  LDC R1, c[0x0][0x37c] ;  /* 0x0000df00ff017b82 */ /* 0x000ff00000000800 */
[----:B------:R-:W0:Y:S08]  /*0010*/  S2UR UR4, SR_CTAID.X ;  /* 0x00000000000479c3 */ /* 0x000e300000002500 */
[----:B------:R-:W0:Y:S02]  /*0020*/  LDC R0, c[0x0][0x3a0] ;  /* 0x0000e800ff007b82 */ /* 0x000e240000000800 */
[----:B0-----:R-:W-:-:S13]  /*0030*/  ISETP.LE.AND P0, PT, R0, UR4, PT ;  /* 0x0000000400007c0c */ /* 0x001fda000bf03270 */
[----:B------:R-:W-:Y:S05]  /*0040*/  @P0 EXIT ;  /* 0x000000000000094d */ /* 0x000fea0003800000 */
[----:B------:R-:W0:Y:S01]  /*0050*/  S2R R4, SR_CgaCtaId ;  /* 0x0000000000047919 */ /* 0x000e220000008800 */
[----:B------:R-:W1:Y:S01]  /*0060*/  LDC R2, c[0x0][0x360] ;  /* 0x0000d800ff027b82 */ /* 0x000e620000000800 */
[----:B------:R-:W-:Y:S01]  /*0070*/  MOV R3, 0x400 ;  /* 0x0000040000037802 */ /* 0x000fe20000000f00 */
[----:B------:R-:W-:Y:S01]  /*0080*/  IMAD.U32 R5, RZ, RZ, UR4 ;  /* 0x00000004ff057e24 */ /* 0x000fe2000f8e00ff */
[----:B------:R-:W2:Y:S01]  /*0090*/  S2R R0, SR_TID.X ;  /* 0x0000000000007919 */ /* 0x000ea20000002100 */
[----:B------:R-:W3:Y:S01]  /*00a0*/  LDCU UR6, c[0x0][0x370] ;  /* 0x00006e00ff0677ac */ /* 0x000ee20008000800 */
[----:B------:R-:W4:Y:S01]  /*00b0*/  LDCU.64 UR8, c[0x0][0x358] ;  /* 0x00006b00ff0877ac */ /* 0x000f220008000a00 */
[----:B0-----:R-:W-:-:S05]  /*00c0*/  LEA R7, R4, R3, 0x18 ;  /* 0x0000000304077211 */ /* 0x001fca00078ec0ff */
[--C-:B-1----:R-:W-:Y:S02]  /*00d0*/  IMAD R3, R2, 0x4, R7.reuse ;  /* 0x0000000402037824 */ /* 0x102fe400078e0207 */
[C---:B--2---:R-:W-:Y:S02]  /*00e0*/  IMAD R4, R0.reuse, 0x4, R7 ;  /* 0x0000000400047824 */ /* 0x044fe400078e0207 */
[----:B---34-:R-:W-:-:S07]  /*00f0*/  IMAD R6, R0, 0x4, R3 ;  /* 0x0000000400067824 */ /* 0x018fce00078e0203 */
.L_x_65:
[----:B0-----:R-:W0:Y:S01]  /*0100*/  LDC R10, c[0x0][0x3a4] ;  /* 0x0000e900ff0a7b82 */ /* 0x001e220000000800 */
[----:B------:R-:W1:Y:S01]  /*0110*/  LDCU UR4, c[0x0][0x388] ;  /* 0x00007100ff0477ac */ /* 0x000e620008000800 */
[----:B--2---:R-:W-:Y:S02]  /*0120*/  IMAD.MOV.U32 R9, RZ, RZ, 0x800000 ;  /* 0x00800000ff097424 */ /* 0x004fe400078e00ff */
[----:B------:R-:W-:-:S03]  /*0130*/  IMAD.MOV.U32 R11, RZ, RZ, 0x7f7fffff ;  /* 0x7f7fffffff0b7424 */ /* 0x000fc600078e00ff */
[----:B------:R2:W-:Y:S04]  /*0140*/  STS [R4], R9 ;  /* 0x0000000904007388 */ /* 0x0005e80000000800 */
[----:B------:R2:W-:Y:S01]  /*0150*/  STS [R6], R11 ;  /* 0x0000000b06007388 */ /* 0x0005e20000000800 */
[CC--:B0-----:R-:W-:Y:S02]  /*0160*/  IMAD R8, R5.reuse, R10.reuse, R10 ;  /* 0x0000000a05087224 */ /* 0x0c1fe400078e020a */
[----:B------:R-:W-:-:S03]  /*0170*/  IMAD R7, R5, R10, R0 ;  /* 0x0000000a05077224 */ /* 0x000fc600078e0200 */
[----:B-1----:R-:W-:-:S04]  /*0180*/  VIMNMX R12, PT, PT, R8, UR4, PT ;  /* 0x00000004080c7c48 */ /* 0x002fc8000bfe0100 */
[----:B------:R-:W-:-:S13]  /*0190*/  ISETP.GT.AND P0, PT, R12, R7, PT ;  /* 0x000000070c00720c */ /* 0x000fda0003f04270 */
[----:B--2---:R-:W-:Y:S05]  /*01a0*/  @!P0 BRA `(.L_x_53) ;  /* 0x0000000000388947 */ /* 0x004fea0003800000 */
[----:B------:R-:W0:Y:S01]  /*01b0*/  LDC.64 R10, c[0x0][0x380] ;  /* 0x0000e000ff0a7b82 */ /* 0x000e220000000a00 */
[----:B------:R-:W-:Y:S01]  /*01c0*/  BSSY.RECONVERGENT B0, `(.L_x_54) ;  /* 0x000000a000007945 */ /* 0x000fe20003800200 */
[----:B------:R-:W-:Y:S02]  /*01d0*/  IMAD.MOV.U32 R13, RZ, RZ, 0x800000 ;  /* 0x00800000ff0d7424 */ /* 0x000fe400078e00ff */
[----:B------:R-:W-:-:S07]  /*01e0*/  IMAD.MOV.U32 R15, RZ, RZ, 0x7f7fffff ;  /* 0x7f7fffffff0f7424 */ /* 0x000fce00078e00ff */
.L_x_55:
[----:B0-----:R-:W-:-:S06]  /*01f0*/  IMAD.WIDE R8, R7, 0x4, R10 ;  /* 0x0000000407087825 */ /* 0x001fcc00078e020a */
[----:B------:R-:W2:Y:S01]  /*0200*/  LDG.E R8, desc[UR8][R8.64] ;  /* 0x0000000808087981 */ /* 0x000ea2000c1e1900 */
[----:B------:R-:W-:-:S04]  /*0210*/  IADD3 R7, PT, PT, R2, R7, RZ ;  /* 0x0000000702077210 */ /* 0x000fc80007ffe0ff */
[----:B------:R-:W-:Y:S02]  /*0220*/  ISETP.GE.AND P0, PT, R7, R12, PT ;  /* 0x0000000c0700720c */ /* 0x000fe40003f06270 */
[C---:B--2---:R-:W-:Y:S02]  /*0230*/  FMNMX R13, R8.reuse, R13, !PT ;  /* 0x0000000d080d7209 */ /* 0x044fe40007800000 */
[----:B------:R-:W-:-:S09]  /*0240*/  FMNMX R15, R8, R15, PT ;  /* 0x0000000f080f7209 */ /* 0x000fd20003800000 */
[----:B------:R-:W-:Y:S05]  /*0250*/  @!P0 BRA `(.L_x_55) ;  /* 0xfffffffc00e48947 */ /* 0x000fea000383ffff */
[----:B------:R-:W-:Y:S05]  /*0260*/  BSYNC.RECONVERGENT B0 ;  /* 0x0000000000007941 */ /* 0x000fea0003800200 */
.L_x_54:
[----:B------:R0:W-:Y:S04]  /*0270*/  STS [R4], R13 ;  /* 0x0000000d04007388 */ /* 0x0001e80000000800 */
[----:B------:R0:W-:Y:S02]  /*0280*/  STS [R6], R15 ;  /* 0x0000000f06007388 */ /* 0x0001e40000000800 */
.L_x_53:
[----:B------:R-:W-:Y:S01]  /*0290*/  ISETP.GE.U32.AND P0, PT, R2, 0x2, PT ;  /* 0x000000020200780c */ /* 0x000fe20003f06070 */
[----:B------:R-:W-:Y:S05]  /*02a0*/  WARPSYNC.ALL ;  /* 0x0000000000007948 */ /* 0x000fea0003800000 */
[----:B------:R-:W-:Y:S07]  /*02b0*/  BAR.SYNC.DEFER_BLOCKING 0x0 ;  /* 0x0000000000007b1d */ /* 0x000fee0000010000 */
[----:B------:R-:W-:Y:S05]  /*02c0*/  @!P0 BRA `(.L_x_56) ;  /* 0x0000000000508947 */ /* 0x000fea0003800000 */
[----:B------:R-:W-:-:S07]  /*02d0*/  IMAD.MOV.U32 R7, RZ, RZ, R2 ;  /* 0x000000ffff077224 */ /* 0x000fce00078e0002 */
.L_x_59:
[----:B0-----:R-:W-:Y:S01]  /*02e0*/  SHF.R.U32.HI R15, RZ, 0x1, R7 ;  /* 0x00000001ff0f7819 */ /* 0x001fe20000011607 */
[----:B------:R-:W-:Y:S03]  /*02f0*/  BSSY.RECONVERGENT B0, `(.L_x_57) ;  /* 0x000000d000007945 */ /* 0x000fe60003800200 */
[----:B------:R-:W-:-:S13]  /*0300*/  ISETP.GE.U32.AND P0, PT, R0, R15, PT ;  /* 0x0000000f0000720c */ /* 0x000fda0003f06070 */
[----:B------:R-:W-:Y:S05]  /*0310*/  @P0 BRA `(.L_x_58) ;  /* 0x0000000000280947 */ /* 0x000fea0003800000 */
[C---:B------:R-:W-:Y:S01]  /*0320*/  IMAD R9, R15.reuse, 0x4, R4 ;  /* 0x000000040f097824 */ /* 0x040fe200078e0204 */
[----:B------:R-:W-:Y:S01]  /*0330*/  LDS R8, [R4] ;  /* 0x0000000004087984 */ /* 0x000fe20000000800 */
[----:B------:R-:W-:-:S04]  /*0340*/  IMAD R10, R15, 0x4, R6 ;  /* 0x000000040f0a7824 */ /* 0x000fc800078e0206 */
[----:B------:R-:W0:Y:S02]  /*0350*/  LDS R9, [R9] ;  /* 0x0000000009097984 */ /* 0x000e240000000800 */
[----:B0-----:R-:W-:-:S05]  /*0360*/  FMNMX R11, R8, R9, !PT ;  /* 0x00000009080b7209 */ /* 0x001fca0007800000 */
[----:B------:R-:W-:Y:S04]  /*0370*/  STS [R4], R11 ;  /* 0x0000000b04007388 */ /* 0x000fe80000000800 */
[----:B------:R-:W-:Y:S04]  /*0380*/  LDS R13, [R10] ;  /* 0x000000000a0d7984 */ /* 0x000fe80000000800 */
[----:B------:R-:W0:Y:S02]  /*0390*/  LDS R8, [R6] ;  /* 0x0000000006087984 */ /* 0x000e240000000800 */
[----:B0-----:R-:W-:-:S05]  /*03a0*/  FMNMX R13, R8, R13, PT ;  /* 0x0000000d080d7209 */ /* 0x001fca0003800000 */
[----:B------:R0:W-:Y:S02]  /*03b0*/  STS [R6], R13 ;  /* 0x0000000d06007388 */ /* 0x0001e40000000800 */
.L_x_58:
[----:B------:R-:W-:Y:S05]  /*03c0*/  BSYNC.RECONVERGENT B0 ;  /* 0x0000000000007941 */ /* 0x000fea0003800200 */
.L_x_57:
[----:B------:R-:W-:Y:S01]  /*03d0*/  BAR.SYNC.DEFER_BLOCKING 0x0 ;  /* 0x0000000000007b1d */ /* 0x000fe20000010000 */
[----:B------:R-:W-:Y:S01]  /*03e0*/  ISETP.GT.U32.AND P0, PT, R7, 0x3, PT ;  /* 0x000000030700780c */ /* 0x000fe20003f04070 */
[----:B------:R-:W-:-:S12]  /*03f0*/  IMAD.MOV.U32 R7, RZ, RZ, R15 ;  /* 0x000000ffff077224 */ /* 0x000fd800078e000f */
[----:B------:R-:W-:Y:S05]  /*0400*/  @P0 BRA `(.L_x_59) ;  /* 0xfffffffc00b40947 */ /* 0x000fea000383ffff */
.L_x_56:
[----:B------:R-:W-:Y:S01]  /*0410*/  ISETP.NE.AND P0, PT, R0, RZ, PT ;  /* 0x000000ff0000720c */ /* 0x000fe20003f05270 */
[----:B------:R-:W-:-:S12]  /*0420*/  BSSY B0, `(.L_x_60) ;  /* 0x000001b000007945 */ /* 0x000fd80003800000 */
[----:B------:R-:W-:Y:S05]  /*0430*/  @P0 BRA `(.L_x_61) ;  /* 0x0000000000640947 */ /* 0x000fea0003800000 */
[----:B------:R-:W1:Y:S02]  /*0440*/  LDC.64 R8, c[0x0][0x390] ;  /* 0x0000e400ff087b82 */ /* 0x000e640000000a00 */
[----:B-1----:R-:W-:-:S05]  /*0450*/  IMAD.WIDE R8, R5, 0x4, R8 ;  /* 0x0000000405087825 */ /* 0x002fca00078e0208 */
[----:B------:R1:W5:Y:S01]  /*0460*/  LDG.E R10, desc[UR8][R8.64] ;  /* 0x00000008080a7981 */ /* 0x000362000c1e1900 */
[----:B------:R-:W2:Y:S01]  /*0470*/  S2UR UR5, SR_CgaCtaId ;  /* 0x00000000000579c3 */ /* 0x000ea20000008800 */
[----:B------:R-:W-:Y:S01]  /*0480*/  UMOV UR4, 0x400 ;  /* 0x0000040000047882 */ /* 0x000fe20000000000 */
[----:B------:R-:W-:Y:S01]  /*0490*/  BSSY B1, `(.L_x_62) ;  /* 0x0000009000017945 */ /* 0x000fe20003800000 */
[----:B--2---:R-:W-:-:S09]  /*04a0*/  ULEA UR4, UR5, UR4, 0x18 ;  /* 0x0000000405047291 */ /* 0x004fd2000f8ec0ff */
[----:B-1----:R-:W2:Y:S03]  /*04b0*/  LDS R7, [UR4] ;  /* 0x00000004ff077984 */ /* 0x002ea60008000800 */
.L_x_63:
[-C--:B--2--5:R-:W-:Y:S01]  /*04c0*/  FMNMX R11, R7, R10.reuse, !PT ;  /* 0x0000000a070b7209 */ /* 0x0a4fe20007800000 */
[----:B------:R-:W-:Y:S05]  /*04d0*/  YIELD ;  /* 0x0000000000007946 */ /* 0x000fea0003800000 */
[----:B------:R-:W2:Y:S02]  /*04e0*/  ATOMG.E.CAS.STRONG.GPU PT, R11, [R8], R10, R11 ;  /* 0x0000000a080b73a9 */ /* 0x000ea400001ee10b */
[----:B--2---:R-:W-:Y:S02]  /*04f0*/  ISETP.NE.AND P0, PT, R11, R10, PT ;  /* 0x0000000a0b00720c */ /* 0x004fe40003f05270 */
[----:B------:R-:W-:-:S11]  /*0500*/  MOV R10, R11 ;  /* 0x0000000b000a7202 */ /* 0x000fd60000000f00 */
[----:B------:R-:W-:Y:S05]  /*0510*/  @P0 BRA `(.L_x_63) ;  /* 0xfffffffc00e80947 */ /* 0x000fea000383ffff */
[----:B------:R-:W-:Y:S05]  /*0520*/  BSYNC B1 ;  /* 0x0000000000017941 */ /* 0x000fea0003800000 */
.L_x_62:
[----:B------:R-:W1:Y:S01]  /*0530*/  LDC.64 R8, c[0x0][0x398] ;  /* 0x0000e600ff087b82 */ /* 0x000e620000000a00 */
[----:B------:R2:W3:Y:S01]  /*0540*/  LDS R7, [R3] ;  /* 0x0000000003077984 */ /* 0x0004e20000000800 */
[----:B-1----:R-:W-:-:S05]  /*0550*/  IMAD.WIDE R8, R5, 0x4, R8 ;  /* 0x0000000405087825 */ /* 0x002fca00078e0208 */
[----:B---3--:R2:W5:Y:S02]  /*0560*/  LDG.E R10, desc[UR8][R8.64] ;  /* 0x00000008080a7981 */ /* 0x008564000c1e1900 */
.L_x_64:
[-C--:B-----5:R-:W-:Y:S01]  /*0570*/  FMNMX R11, R7, R10.reuse, PT ;  /* 0x0000000a070b7209 */ /* 0x0a0fe20003800000 */
[----:B------:R-:W-:Y:S05]  /*0580*/  YIELD ;  /* 0x0000000000007946 */ /* 0x000fea0003800000 */
[----:B------:R-:W3:Y:S02]  /*0590*/  ATOMG.E.CAS.STRONG.GPU PT, R11, [R8], R10, R11 ;  /* 0x0000000a080b73a9 */ /* 0x000ee400001ee10b */
[----:B---3--:R-:W-:Y:S01]  /*05a0*/  ISETP.NE.AND P0, PT, R11, R10, PT ;  /* 0x0000000a0b00720c */ /* 0x008fe20003f05270 */
[----:B------:R-:W-:-:S12]  /*05b0*/  IMAD.MOV.U32 R10, RZ, RZ, R11 ;  /* 0x000000ffff0a7224 */ /* 0x000fd800078e000b */
[----:B------:R-:W-:Y:S05]  /*05c0*/  @P0 BRA `(.L_x_64) ;  /* 0xfffffffc00e80947 */ /* 0x000fea000383ffff */
.L_x_61:
[----:B------:R-:W-:Y:S05]  /*05d0*/  BSYNC B0 ;  /* 0x0000000000007941 */ /* 0x000fea0003800000 */
.L_x_60:
[----:B------:R-:W1:Y:S01]  /*05e0*/  LDCU UR4, c[0x0][0x3a0] ;  /* 0x00007400ff0477ac */ /* 0x000e620008000800 */
[----:B------:R-:W-:-:S05]  /*05f0*/  VIADD R5, R5, UR6 ;  /* 0x0000000605057c36 */ /* 0x000fca0008000000 */
[----:B-1----:R-:W-:-:S13]  /*0600*/  ISETP.GE.AND P0, PT, R5, UR4, PT ;  /* 0x0000000405007c0c */ /* 0x002fda000bf06270 */
[----:B------:R-:W-:Y:S05]  /*0610*/  @!P0 BRA `(.L_x_65) ;  /* 0xfffffff800b88947 */ /* 0x000fea000383ffff */
[----:B------:R-:W-:Y:S05]  /*0620*/  EXIT ;  /* 0x000000000000794d */ /* 0x000fea0003800000 */
.L_x_66:
        /* <DEDUP_REMOVED lines=13> */
.L_x_129:


//--------------------- .text._Z20QuantizePerTensorSymIfEvPKT_S2_idPS0_ii --------------------------
	.section	.text._Z20QuantizePerTensorSymIfEvPKT_S2_idPS0_ii,"ax",@progbits
	.align	128
        .global         _Z20QuantizePerTensorSymIfEvPKT_S2_idPS0_ii
        .type           _Z20QuantizePerTensorSymIfEvPKT_S2_idPS0_ii,@function
        .size           _Z20QuantizePerTensorSymIfEvPKT_S2_idPS0_ii,(.L_x_125 - _Z20QuantizePerTensorSymIfEvPKT_S2_idPS0_ii)
        .other          _Z20QuantizePerTensorSymIfEvPKT_S2_idPS0_ii,@"STO_CUDA_ENTRY STV_DEFAULT"
_Z20QuantizePerTensorSymIfEvPKT_S2_idPS0_ii:
.text._Z20QuantizePerTensorSymIfEvPKT_S2_idPS0_ii:
        /* <DEDUP_REMOVED lines=13> */
[----:B------:R-:W-:Y:S05]  /*00d0*/  CALL.REL.NOINC `($_Z20QuantizePerTensorSymIfEvPKT_S2_idPS0_ii$__internal_accurate_pow) ;  /* 0x0000000800b87944 */ /* 0x000fea0003c00000 */
[----:B------:R-:W0:Y:S01]  /*00e0*/  LDC.64 R10, c[0x0][0x388] ;  /* 0x0000e200ff0a7b82 */ /* 0x000e220000000a00 */
[----:B------:R-:W0:Y:S02]  /*00f0*/  LDCU.64 UR36, c[0x0][0x358] ;  /* 0x00006b00ff2477ac */ /* 0x000e240008000a00 */
[----:B0-----:R0:W5:Y:S01]  /*0100*/  LDG.E R17, desc[UR36][R10.64] ;  /* 0x000000240a117981 */ /* 0x001162000c1e1900 */
[----:B------:R-:W-:-:S10]  /*0110*/  DADD R8, R4, 2 ;  /* 0x4000000004087429 */ /* 0x000fd40000000000 */
[----:B------:R-:W-:Y:S01]  /*0120*/  LOP3.LUT R8, R9, 0x7ff00000, RZ, 0xc0, !PT ;  /* 0x7ff0000009087812 */ /* 0x000fe200078ec0ff */
[----:B------:R-:W-:-:S03]  /*0130*/  IMAD.MOV.U32 R9, RZ, RZ, R18 ;  /* 0x000000ffff097224 */ /* 0x000fc600078e0012 */
[----:B------:R-:W-:Y:S01]  /*0140*/  ISETP.NE.AND P0, PT, R8, 0x7ff00000, PT ;  /* 0x7ff000000800780c */ /* 0x000fe20003f05270 */
[----:B------:R-:W-:-:S12]  /*0150*/  IMAD.MOV.U32 R8, RZ, RZ, R3 ;  /* 0x000000ffff087224 */ /* 0x000fd800078e0003 */
[----:B0-----:R-:W-:Y:S05]  /*0160*/  @P0 BRA `(.L_x_67) ;  /* 0x00000000001c0947 */ /* 0x001fea0003800000 */
[----:B------:R-:W-:-:S14]  /*0170*/  DSETP.NAN.AND P0, PT, R4, R4, PT ;  /* 0x000000040400722a */ /* 0x000fdc0003f08000 */
[----:B------:R-:W-:Y:S01]  /*0180*/  @P0 DADD R8, R4, 2 ;  /* 0x4000000004080429 */ /* 0x000fe20000000000 */
[----:B------:R-:W-:Y:S10]  /*0190*/  @P0 BRA `(.L_x_67) ;  /* 0x0000000000100947 */ /* 0x000ff40003800000 */
[----:B------:R-:W-:-:S14]  /*01a0*/  DSETP.NEU.AND P0, PT, |R4|, +INF , PT ;  /* 0x7ff000000400742a */ /* 0x000fdc0003f0d200 */
[----:B------:R-:W-:Y:S01]  /*01b0*/  @!P0 ISETP.GE.AND P1, PT, R5, RZ, PT ;  /* 0x000000ff0500820c */ /* 0x000fe20003f26270 */
[----:B------:R-:W-:-:S03]  /*01c0*/  @!P0 IMAD.MOV.U32 R8, RZ, RZ, RZ ;  /* 0x000000ffff088224 */ /* 0x000fc600078e00ff */
[----:B------:R-:W-:-:S09]  /*01d0*/  @!P0 SEL R9, RZ, 0x7ff00000, !P1 ;  /* 0x7ff00000ff098807 */ /* 0x000fd20004800000 */
.L_x_67:
[----:B------:R-:W-:Y:S01]  /*01e0*/  DADD R8, R8, -1 ;  /* 0xbff0000008087429 */ /* 0x000fe20000000000 */
[----:B------:R-:W0:Y:S01]  /*01f0*/  LDCU UR38, c[0x0][0x390] ;  /* 0x00007200ff2677ac */ /* 0x000e220008000800 */
[----:B------:R-:W-:Y:S01]  /*0200*/  DSETP.NEU.AND P0, PT, R4, RZ, PT ;  /* 0x000000ff0400722a */ /* 0x000fe20003f0d000 */
[----:B------:R-:W-:Y:S07]  /*0210*/  BSSY.RECONVERGENT B6, `(.L_x_68) ;  /* 0x000000f000067945 */ /* 0x000fee0003800200 */
[----:B------:R-:W-:-:S02]  /*0220*/  FSEL R18, R8, RZ, P0 ;  /* 0x000000ff08127208 */ /* 0x000fc40000000000 */
[----:B------:R-:W-:Y:S02]  /*0230*/  FSEL R19, R9, RZ, P0 ;  /* 0x000000ff09137208 */ /* 0x000fe40000000000 */
[----:B------:R-:W-:Y:S02]  /*0240*/  ISETP.NE.AND P0, PT, R16, RZ, PT ;  /* 0x000000ff1000720c */ /* 0x000fe40003f05270 */
[----:B------:R1:W2:Y:S11]  /*0250*/  F2F.F32.F64 R18, R18 ;  /* 0x0000001200127310 */ /* 0x0002b60000301000 */
[----:B01----:R-:W-:Y:S05]  /*0260*/  @P0 BRA `(.L_x_69) ;  /* 0x0000000000240947 */ /* 0x003fea0003800000 */
[----:B-----5:R-:W0:Y:S01]  /*0270*/  F2F.F64.F32 R8, R17 ;  /* 0x0000001100087310 */ /* 0x020e220000201800 */
[----:B------:R-:W-:Y:S01]  /*0280*/  MOV R0, 0x0 ;  /* 0x0000000000007802 */ /* 0x000fe20000000f00 */
[----:B------:R-:W1:Y:S03]  /*0290*/  LDCU.64 UR4, c[0x4][0x8] ;  /* 0x01000100ff0477ac */ /* 0x000e660008000a00 */
[----:B------:R3:W4:Y:S01]  /*02a0*/  LDC.64 R10, c[0x4][R0] ;  /* 0x01000000000a7b82 */ /* 0x0007220000000a00 */
[----:B0-----:R3:W-:Y:S01]  /*02b0*/  STL.64 [R1], R8 ;  /* 0x0000000801007387 */ /* 0x0017e20000100a00 */
[----:B-1----:R-:W-:Y:S02]  /*02c0*/  IMAD.U32 R4, RZ, RZ, UR4 ;  /* 0x00000004ff047e24 */ /* 0x002fe4000f8e00ff */
[----:B------:R-:W-:-:S07]  /*02d0*/  IMAD.U32 R5, RZ, RZ, UR5 ;  /* 0x00000005ff057e24 */ /* 0x000fce000f8e00ff */
[----:B------:R-:W-:-:S07]  /*02e0*/  LEPC R20, `(.L_x_69) ;  /* 0x000000001014794e */ /* 0x000fce0000000000 */
[----:B--234-:R-:W-:Y:S05]  /*02f0*/  CALL.ABS.NOINC R10 ;  /* 0x000000000a007343 */ /* 0x01cfea0003c00000 */
.L_x_69:
[----:B------:R-:W-:Y:S05]  /*0300*/  BSYNC.RECONVERGENT B6 ;  /* 0x0000000000067941 */ /* 0x000fea0003800200 */
.L_x_68:
[----:B------:R-:W0:Y:S02]  /*0310*/  LDCU UR4, c[0x0][0x390] ;  /* 0x00007200ff0477ac */ /* 0x000e240008000800 */
[----:B0-----:R-:W-:-:S13]  /*0320*/  ISETP.GE.AND P0, PT, R16, UR4, PT ;  /* 0x0000000410007c0c */ /* 0x001fda000bf06270 */
[----:B------:R-:W-:Y:S05]  /*0330*/  @P0 EXIT ;  /* 0x000000000000094d */ /* 0x000fea0003800000 */
[----:B------:R-:W0:Y:S01]  /*0340*/  LDC.64 R6, c[0x0][0x380] ;  /* 0x0000e000ff067b82 */ /* 0x000e220000000a00 */
[----:B------:R-:W1:Y:S01]  /*0350*/  LDCU UR4, c[0x0][0x370] ;  /* 0x00006e00ff0477ac */ /* 0x000e620008000800 */
[----:B--2---:R-:W-:-:S06]  /*0360*/  FADD R3, -R18, -1 ;  /* 0xbf80000012037421 */ /* 0x004fcc0000000100 */
[----:B------:R-:W2:Y:S01]  /*0370*/  LDC.64 R4, c[0x0][0x3a0] ;  /* 0x0000e800ff047b82 */ /* 0x000ea20000000a00 */
[----:B-1----:R-:W-:-:S07]  /*0380*/  IMAD R9, R2, UR4, RZ ;  /* 0x0000000402097c24 */ /* 0x002fce000f8e02ff */
.L_x_72:
[----:B01----:R-:W-:-:S05]  /*0390*/  IMAD.WIDE R10, R16, 0x4, R6 ;  /* 0x00000004100a7825 */ /* 0x003fca00078e0206 */
[----:B------:R-:W3:Y:S01]  /*03a0*/  LDG.E R0, desc[UR36][R10.64] ;  /* 0x000000240a007981 */ /* 0x000ee2000c1e1900 */
[----:B-----5:R-:W0:Y:S01]  /*03b0*/  MUFU.RCP R2, R17 ;  /* 0x0000001100027308 */ /* 0x020e220000001000 */
[----:B------:R-:W-:Y:S01]  /*03c0*/  BSSY.RECONVERGENT B0, `(.L_x_70) ;  /* 0x000000b000007945 */ /* 0x000fe20003800200 */
[----:B0-----:R-:W-:-:S04]  /*03d0*/  FFMA R13, -R17, R2, 1 ;  /* 0x3f800000110d7423 */ /* 0x001fc80000000102 */
[----:B------:R-:W-:Y:S02]  /*03e0*/  FFMA R13, R2, R13, R2 ;  /* 0x0000000d020d7223 */ /* 0x000fe40000000002 */
[----:B---3--:R-:W0:Y:S02]  /*03f0*/  FCHK P0, R0, R17 ;  /* 0x0000001100007302 */ /* 0x008e240000000000 */
[----:B------:R-:W-:-:S04]  /*0400*/  FFMA R2, R0, R13, RZ ;  /* 0x0000000d00027223 */ /* 0x000fc800000000ff */
[----:B------:R-:W-:-:S04]  /*0410*/  FFMA R8, -R17, R2, R0 ;  /* 0x0000000211087223 */ /* 0x000fc80000000100 */
[----:B------:R-:W-:Y:S01]  /*0420*/  FFMA R2, R13, R8, R2 ;  /* 0x000000080d027223 */ /* 0x000fe20000000002 */
[----:B0-----:R-:W-:Y:S06]  /*0430*/  @!P0 BRA `(.L_x_71) ;  /* 0x00000000000c8947 */ /* 0x001fec0003800000 */
[----:B------:R-:W-:-:S07]  /*0440*/  MOV R2, 0x460 ;  /* 0x0000046000027802 */ /* 0x000fce0000000f00 */
[----:B--2---:R-:W-:Y:S05]  /*0450*/  CALL.REL.NOINC `($__internal_1_$__cuda_sm3x_div_rn_noftz_f32_slowpath) ;  /* 0x0000000000347944 */ /* 0x004fea0003c00000 */
[----:B------:R-:W-:-:S07]  /*0460*/  IMAD.MOV.U32 R2, RZ, RZ, R0 ;  /* 0x000000ffff027224 */ /* 0x000fce00078e0000 */
.L_x_71:
[----:B------:R-:W-:Y:S05]  /*0470*/  BSYNC.RECONVERGENT B0 ;  /* 0x0000000000007941 */ /* 0x000fea0003800200 */
.L_x_70:
[----:B------:R-:W0:Y:S02]  /*0480*/  FRND R11, R2 ;  /* 0x00000002000b7307 */ /* 0x000e240000201000 */
[----:B0-----:R-:W-:-:S04]  /*0490*/  FSETP.GT.AND P0, PT, R11, R18, PT ;  /* 0x000000120b00720b */ /* 0x001fc80003f04000 */
[----:B------:R-:W-:Y:S01]  /*04a0*/  FSEL R0, R18, R11, P0 ;  /* 0x0000000b12007208 */ /* 0x000fe20000000000 */
[----:B--2---:R-:W-:-:S03]  /*04b0*/  IMAD.WIDE R10, R16, 0x4, R4 ;  /* 0x00000004100a7825 */ /* 0x004fc600078e0204 */
[----:B------:R-:W-:Y:S01]  /*04c0*/  FSETP.GEU.AND P0, PT, R0, R3, PT ;  /* 0x000000030000720b */ /* 0x000fe20003f0e000 */
[----:B------:R-:W-:-:S03]  /*04d0*/  IMAD.IADD R16, R9, 0x1, R16 ;  /* 0x0000000109107824 */ /* 0x000fc600078e0210 */
[----:B------:R-:W-:Y:S02]  /*04e0*/  FSEL R13, R3, R0, !P0 ;  /* 0x00000000030d7208 */ /* 0x000fe40004000000 */
[----:B------:R-:W-:-:S03]  /*04f0*/  ISETP.GE.AND P0, PT, R16, UR38, PT ;  /* 0x0000002610007c0c */ /* 0x000fc6000bf06270 */
[----:B------:R1:W-:Y:S10]  /*0500*/  STG.E desc[UR36][R10.64], R13 ;  /* 0x0000000d0a007986 */ /* 0x0003f4000c101924 */
[----:B------:R-:W-:Y:S05]  /*0510*/  @!P0 BRA `(.L_x_72) ;  /* 0xfffffffc009c8947 */ /* 0x000fea000383ffff */
[----:B------:R-:W-:Y:S05]  /*0520*/  EXIT ;  /* 0x000000000000794d */ /* 0x000fea0003800000 */
        .weak           $__internal_1_$__cuda_sm3x_div_rn_noftz_f32_slowpath
        .type           $__internal_1_$__cuda_sm3x_div_rn_noftz_f32_slowpath,@function
        .size           $__internal_1_$__cuda_sm3x_div_rn_noftz_f32_slowpath,($_Z20QuantizePerTensorSymIfEvPKT_S2_idPS0_ii$__internal_accurate_pow - $__internal_1_$__cuda_sm3x_div_rn_noftz_f32_slowpath)
$__internal_1_$__cuda_sm3x_div_rn_noftz_f32_slowpath:
[--C-:B------:R-:W-:Y:S01]  /*0530*/  SHF.R.U32.HI R10, RZ, 0x17, R17.reuse ;  /* 0x00000017ff0a7819 */ /* 0x100fe20000011611 */
[----:B------:R-:W-:Y:S01]  /*0540*/  BSSY.RECONVERGENT B1, `(.L_x_73) ;  /* 0x0000064000017945 */ /* 0x000fe20003800200 */
[--C-:B------:R-:W-:Y:S01]  /*0550*/  SHF.R.U32.HI R8, RZ, 0x17, R0.reuse ;  /* 0x00000017ff087819 */ /* 0x100fe20000011600 */
[----:B------:R-:W-:Y:S01]  /*0560*/  IMAD.MOV.U32 R11, RZ, RZ, R0 ;  /* 0x000000ffff0b7224 */ /* 0x000fe200078e0000 */
[----:B------:R-:W-:Y:S01]  /*0570*/  LOP3.LUT R10, R10, 0xff, RZ, 0xc0, !PT ;  /* 0x000000ff0a0a7812 */ /* 0x000fe200078ec0ff */
[----:B------:R-:W-:Y:S01]  /*0580*/  IMAD.MOV.U32 R12, RZ, RZ, R17 ;  /* 0x000000ffff0c7224 */ /* 0x000fe200078e0011 */
[----:B------:R-:W-:-:S03]  /*0590*/  LOP3.LUT R19, R8, 0xff, RZ, 0xc0, !PT ;  /* 0x000000ff08137812 */ /* 0x000fc600078ec0ff */
[----:B------:R-:W-:Y:S02]  /*05a0*/  VIADD R13, R10, 0xffffffff ;  /* 0xffffffff0a0d7836 */ /* 0x000fe40000000000 */
[----:B------:R-:W-:-:S03]  /*05b0*/  VIADD R14, R19, 0xffffffff ;  /* 0xffffffff130e7836 */ /* 0x000fc60000000000 */
        /* <DEDUP_REMOVED lines=22> */
[----:B------:R-:W-:Y:S02]  /*0720*/  @P0 IMAD.MOV.U32 R8, RZ, RZ, RZ ;  /* 0x000000ffff080224 */ /* 0x000fe400078e00ff */
[----:B------:R-:W-:Y:S01]  /*0730*/  @!P0 FFMA R11, R0, 1.84467440737095516160e+19, RZ ;  /* 0x5f800000000b8823 */ /* 0x000fe200000000ff */
[----:B------:R-:W-:Y:S02]  /*0740*/  @!P0 IMAD.MOV.U32 R8, RZ, RZ, -0x40 ;  /* 0xffffffc0ff088424 */ /* 0x000fe400078e00ff */
[----:B------:R-:W-:Y:S02]  /*0750*/  @!P1 FFMA R12, R17, 1.84467440737095516160e+19, RZ ;  /* 0x5f800000110c9823 */ /* 0x000fe400000000ff */
[----:B------:R-:W-:-:S07]  /*0760*/  @!P1 VIADD R8, R8, 0x40 ;  /* 0x0000004008089836 */ /* 0x000fce0000000000 */
.L_x_74:
[----:B------:R-:W-:Y:S01]  /*0770*/  LEA R13, R10, 0xc0800000, 0x17 ;  /* 0xc08000000a0d7811 */ /* 0x000fe200078eb8ff */
[----:B------:R-:W-:Y:S04]  /*0780*/  BSSY.RECONVERGENT B2, `(.L_x_79) ;  /* 0x0000036000027945 */ /* 0x000fe80003800200 */
[----:B------:R-:W-:Y:S02]  /*0790*/  IMAD.IADD R13, R12, 0x1, -R13 ;  /* 0x000000010c0d7824 */ /* 0x000fe400078e0a0d */
[----:B------:R-:W-:Y:S02]  /*07a0*/  VIADD R12, R19, 0xffffff81 ;  /* 0xffffff81130c7836 */ /* 0x000fe40000000000 */
[----:B------:R0:W1:Y:S01]  /*07b0*/  MUFU.RCP R14, R13 ;  /* 0x0000000d000e7308 */ /* 0x0000620000001000 */
[----:B------:R-:W-:Y:S01]  /*07c0*/  FADD.FTZ R15, -R13, -RZ ;  /* 0x800000ff0d0f7221 */ /* 0x000fe20000010100 */
[C---:B------:R-:W-:Y:S01]  /*07d0*/  IMAD R0, R12.reuse, -0x800000, R11 ;  /* 0xff8000000c007824 */ /* 0x040fe200078e020b */
[----:B0-----:R-:W-:-:S05]  /*07e0*/  IADD3 R13, PT, PT, R12, 0x7f, -R10 ;  /* 0x0000007f0c0d7810 */ /* 0x001fca0007ffe80a */
[----:B------:R-:W-:Y:S02]  /*07f0*/  IMAD.IADD R13, R13, 0x1, R8 ;  /* 0x000000010d0d7824 */ /* 0x000fe400078e0208 */
[----:B-1----:R-:W-:-:S04]  /*0800*/  FFMA R19, R14, R15, 1 ;  /* 0x3f8000000e137423 */ /* 0x002fc8000000000f */
[----:B------:R-:W-:-:S04]  /*0810*/  FFMA R11, R14, R19, R14 ;  /* 0x000000130e0b7223 */ /* 0x000fc8000000000e */
[----:B------:R-:W-:-:S04]  /*0820*/  FFMA R14, R0, R11, RZ ;  /* 0x0000000b000e7223 */ /* 0x000fc800000000ff */
[----:B------:R-:W-:-:S04]  /*0830*/  FFMA R19, R15, R14, R0 ;  /* 0x0000000e0f137223 */ /* 0x000fc80000000000 */
[----:B------:R-:W-:-:S04]  /*0840*/  FFMA R14, R11, R19, R14 ;  /* 0x000000130b0e7223 */ /* 0x000fc8000000000e */
[----:B------:R-:W-:-:S04]  /*0850*/  FFMA R15, R15, R14, R0 ;  /* 0x0000000e0f0f7223 */ /* 0x000fc80000000000 */
        /* <DEDUP_REMOVED lines=14> */
[CC--:B------:R-:W-:Y:S01]  /*0940*/  FFMA.RZ R8, R11.reuse, R15.reuse, R14 ;  /* 0x0000000f0b087223 */ /* 0x0c0fe2000000c00e */
[C---:B------:R-:W-:Y:S01]  /*0950*/  VIADD R13, R12.reuse, 0x20 ;  /* 0x000000200c0d7836 */ /* 0x040fe20000000000 */
[C---:B------:R-:W-:Y:S02]  /*0960*/  ISETP.NE.AND P2, PT, R12.reuse, RZ, PT ;  /* 0x000000ff0c00720c */ /* 0x040fe40003f45270 */
[----:B------:R-:W-:Y:S01]  /*0970*/  ISETP.NE.AND P1, PT, R12, RZ, PT ;  /* 0x000000ff0c00720c */ /* 0x000fe20003f25270 */
[----:B------:R-:W-:Y:S01]  /*0980*/  IMAD.MOV R12, RZ, RZ, -R12 ;  /* 0x000000ffff0c7224 */ /* 0x000fe200078e0a0c */
[----:B------:R-:W-:Y:S01]  /*0990*/  LOP3.LUT R10, R8, 0x7fffff, RZ, 0xc0, !PT ;  /* 0x007fffff080a7812 */ /* 0x000fe200078ec0ff */
[CCC-:B------:R-:W-:Y:S01]  /*09a0*/  FFMA.RP R8, R11.reuse, R15.reuse, R14.reuse ;  /* 0x0000000f0b087223 */ /* 0x1c0fe2000000800e */
[----:B------:R-:W-:Y:S02]  /*09b0*/  FFMA.RM R11, R11, R15, R14 ;  /* 0x0000000f0b0b7223 */ /* 0x000fe4000000400e */
[----:B------:R-:W-:-:S03]  /*09c0*/  LOP3.LUT R10, R10, 0x800000, RZ, 0xfc, !PT ;  /* 0x008000000a0a7812 */ /* 0x000fc600078efcff */
        /* <DEDUP_REMOVED lines=13> */
.L_x_81:
[----:B------:R-:W-:-:S04]  /*0aa0*/  LOP3.LUT R0, R0, 0x80000000, RZ, 0xc0, !PT ;  /* 0x8000000000007812 */ /* 0x000fc800078ec0ff */
[----:B------:R-:W-:Y:S01]  /*0ab0*/  LOP3.LUT R0, R0, 0x7f800000, RZ, 0xfc, !PT ;  /* 0x7f80000000007812 */ /* 0x000fe200078efcff */
[----:B------:R-:W-:Y:S06]  /*0ac0*/  BRA `(.L_x_82) ;  /* 0x0000000000047947 */ /* 0x000fec0003800000 */
.L_x_80:
[----:B------:R-:W-:-:S07]  /*0ad0*/  IMAD R0, R13, 0x800000, R0 ;  /* 0x008000000d007824 */ /* 0x000fce00078e0200 */
.L_x_82:
[----:B------:R-:W-:Y:S05]  /*0ae0*/  BSYNC.RECONVERGENT B2 ;  /* 0x0000000000027941 */ /* 0x000fea0003800200 */
.L_x_79:
[----:B------:R-:W-:Y:S05]  /*0af0*/  BRA `(.L_x_83) ;  /* 0x0000000000207947 */ /* 0x000fea0003800000 */
.L_x_78:
[----:B------:R-:W-:-:S04]  /*0b00*/  LOP3.LUT R0, R12, 0x80000000, R11, 0x48, !PT ;  /* 0x800000000c007812 */ /* 0x000fc800078e480b */
[----:B------:R-:W-:Y:S01]  /*0b10*/  LOP3.LUT R0, R0, 0x7f800000, RZ, 0xfc, !PT ;  /* 0x7f80000000007812 */ /* 0x000fe200078efcff */
[----:B------:R-:W-:Y:S06]  /*0b20*/  BRA `(.L_x_83) ;  /* 0x0000000000147947 */ /* 0x000fec0003800000 */
.L_x_77:
[----:B------:R-:W-:Y:S01]  /*0b30*/  LOP3.LUT R0, R12, 0x80000000, R11, 0x48, !PT ;  /* 0x800000000c007812 */ /* 0x000fe200078e480b */
[----:B------:R-:W-:Y:S06]  /*0b40*/  BRA `(.L_x_83) ;  /* 0x00000000000c7947 */ /* 0x000fec0003800000 */
.L_x_76:
[----:B------:R-:W0:Y:S01]  /*0b50*/  MUFU.RSQ R0, -QNAN ;  /* 0xffc0000000007908 */ /* 0x000e220000001400 */
[----:B------:R-:W-:Y:S05]  /*0b60*/  BRA `(.L_x_83) ;  /* 0x0000000000047947 */ /* 0x000fea0003800000 */
.L_x_75:
[----:B------:R-:W-:-:S07]  /*0b70*/  FADD.FTZ R0, R0, R17 ;  /* 0x0000001100007221 */ /* 0x000fce0000010000 */
.L_x_83:
[----:B------:R-:W-:Y:S05]  /*0b80*/  BSYNC.RECONVERGENT B1 ;  /* 0x0000000000017941 */ /* 0x000fea0003800200 */
.L_x_73:
[----:B------:R-:W-:Y:S01]  /*0b90*/  IMAD.MOV.U32 R10, RZ, RZ, R2 ;  /* 0x000000ffff0a7224 */ /* 0x000fe200078e0002 */
[----:B------:R-:W-:-:S04]  /*0ba0*/  MOV R11, 0x0 ;  /* 0x00000000000b7802 */ /* 0x000fc80000000f00 */
[----:B0-----:R-:W-:Y:S05]  /*0bb0*/  RET.REL.NODEC R10 `(_Z20QuantizePerTensorSymIfEvPKT_S2_idPS0_ii) ;  /* 0xfffffff40a107950 */ /* 0x001fea0003c3ffff */
        .type           $_Z20QuantizePerTensorSymIfEvPKT_S2_idPS0_ii$__internal_accurate_pow,@function
        .size           $_Z20QuantizePerTensorSymIfEvPKT_S2_idPS0_ii$__internal_accurate_pow,(.L_x_125 - $_Z20QuantizePerTensorSymIfEvPKT_S2_idPS0_ii$__internal_accurate_pow)
$_Z20QuantizePerTensorSymIfEvPKT_S2_idPS0_ii$__internal_accurate_pow:
[----:B------:R-:W0:Y:S01]  /*0bc0*/  MUFU.RCP64H R19, 2 ;  /* 0x4000000000137908 */ /* 0x000e220000001800 */
[----:B------:R-:W-:Y:S01]  /*0bd0*/  IMAD.MOV.U32 R8, RZ, RZ, 0x0 ;  /* 0x00000000ff087424 */ /* 0x000fe200078e00ff */
[----:B------:R-:W-:Y:S01]  /*0be0*/  UMOV UR4, 0x7d2cafe2 ;  /* 0x7d2cafe200047882 */ /* 0x000fe20000000000 */
[----:B------:R-:W-:Y:S01]  /*0bf0*/  IMAD.MOV.U32 R9, RZ, RZ, 0x40000000 ;  /* 0x40000000ff097424 */ /* 0x000fe200078e00ff */
[----:B------:R-:W-:Y:S01]  /*0c00*/  UMOV UR5, 0x3eb0f5ff ;  /* 0x3eb0f5ff00057882 */ /* 0x000fe20000000000 */
[----:B------:R-:W-:Y:S01]  /*0c10*/  IMAD.MOV.U32 R18, RZ, RZ, RZ ;  /* 0x000000ffff127224 */ /* 0x000fe200078e00ff */
[----:B------:R-:W-:Y:S01]  /*0c20*/  SHF.L.U32 R3, R5, 0x1, RZ ;  /* 0x0000000105037819 */ /* 0x000fe200000006ff */
[----:B------:R-:W-:Y:S02]  /*0c30*/  IMAD.MOV.U32 R10, RZ, RZ, 0x41ad3b5a ;  /* 0x41ad3b5aff0a7424 */ /* 0x000fe400078e00ff */
[----:B------:R-:W-:Y:S01]  /*0c40*/  IMAD.MOV.U32 R11, RZ, RZ, 0x3ed0f5d2 ;  /* 0x3ed0f5d2ff0b7424 */ /* 0x000fe200078e00ff */
        /* <DEDUP_REMOVED lines=60> */
[----:B------:R-:W-:Y:S02]  /*1010*/  IMAD.MOV.U32 R12, RZ, RZ, -0x105c611 ;  /* 0xfefa39efff0c7424 */ /* 0x000fe400078e00ff */
[----:B------:R-:W-:-:S05]  /*1020*/  IMAD.MOV.U32 R13, RZ, RZ, 0x3fe62e42 ;  /* 0x3fe62e42ff0d7424 */ /* 0x000fca00078e00ff */
        /* <DEDUP_REMOVED lines=13> */
[----:B------:R-:W-:Y:S02]  /*1100*/  IMAD.MOV.U32 R10, RZ, RZ, 0x3b39803f ;  /* 0x3b39803fff0a7424 */ /* 0x000fe400078e00ff */
        /* <DEDUP_REMOVED lines=10> */
[----:B------:R-:W-:Y:S02]  /*11b0*/  IMAD.MOV.U32 R14, RZ, RZ, 0x652b82fe ;  /* 0x652b82feff0e7424 */ /* 0x000fe400078e00ff */
[----:B------:R-:W-:-:S05]  /*11c0*/  IMAD.MOV.U32 R15, RZ, RZ, 0x3ff71547 ;  /* 0x3ff71547ff0f7424 */ /* 0x000fca00078e00ff */
        /* <DEDUP_REMOVED lines=39> */
[----:B------:R-:W-:Y:S02]  /*1440*/  IMAD R11, R14, 0x100000, R9 ;  /* 0x001000000e0b7824 */ /* 0x000fe400078e0209 */
        /* <DEDUP_REMOVED lines=12> */
[----:B------:R-:W-:Y:S01]  /*1510*/  LEA R11, R10, 0x3ff00000, 0x14 ;  /* 0x3ff000000a0b7811 */ /* 0x000fe200078ea0ff */
[----:B------:R-:W-:-:S06]  /*1520*/  IMAD.MOV.U32 R10, RZ, RZ, RZ ;  /* 0x000000ffff0a7224 */ /* 0x000fcc00078e00ff */
[----:B------:R-:W-:-:S11]  /*1530*/  DMUL R10, R8, R10 ;  /* 0x0000000a080a7228 */ /* 0x000fd60000000000 */
.L_x_84:
[----:B------:R-:W-:Y:S01]  /*1540*/  DFMA R18, R18, R10, R10 ;  /* 0x0000000a1212722b */ /* 0x000fe2000000000a */
[----:B------:R-:W-:Y:S01]  /*1550*/  IMAD.MOV.U32 R8, RZ, RZ, R0 ;  /* 0x000000ffff087224 */ /* 0x000fe200078e0000 */
[----:B------:R-:W-:Y:S01]  /*1560*/  DSETP.NEU.AND P0, PT, |R10|, +INF , PT ;  /* 0x7ff000000a00742a */ /* 0x000fe20003f0d200 */
[----:B------:R-:W-:-:S07]  /*1570*/  IMAD.MOV.U32 R9, RZ, RZ, 0x0 ;  /* 0x00000000ff097424 */ /* 0x000fce00078e00ff */
[----:B------:R-:W-:Y:S02]  /*1580*/  FSEL R3, R10, R18, !P0 ;  /* 0x000000120a037208 */ /* 0x000fe40004000000 */
[----:B------:R-:W-:Y:S01]  /*1590*/  FSEL R18, R11, R19, !P0 ;  /* 0x000000130b127208 */ /* 0x000fe20004000000 */
[----:B------:R-:W-:Y:S06]  /*15a0*/  RET.REL.NODEC R8 `(_Z20QuantizePerTensorSymIfEvPKT_S2_idPS0_ii) ;  /* 0xffffffe808947950 */ /* 0x000fec0003c3ffff */
.L_x_85:
        /* <DEDUP_REMOVED lines=13> */
.L_x_125:


//--------------------- .text._Z16GetScaleAndZPSymIfEvPKT_S2_idPS0_S3_ --------------------------
	.section	.text._Z16GetScaleAndZPSymIfEvPKT_S2_idPS0_S3_,"ax",@progbits
	.align	128
        .global         _Z16GetScaleAndZPSymIfEvPKT_S2_idPS0_S3_
        .type           _Z16GetScaleAndZPSymIfEvPKT_S2_idPS0_S3_,@function
        .size           _Z16GetScaleAndZPSymIfEvPKT_S2_idPS0_S3_,(.L_x_127 - _Z16GetScaleAndZPSymIfEvPKT_S2_idPS0_S3_)
        .other          _Z16GetScaleAndZPSymIfEvPKT_S2_idPS0_S3_,@"STO_CUDA_ENTRY STV_DEFAULT"
_Z16GetScaleAndZPSymIfEvPKT_S2_idPS0_S3_:
.text._Z16GetScaleAndZPSymIfEvPKT_S2_idPS0_S3_:
[----:B------:R-:W-:Y:S01]  /*0000*/  LDC R1, c[0x0][0x37c] ;  /* 0x0000df00ff017b82 */ /* 0x000fe20000000800 */
[----:B------:R-:W0:Y:S07]  /*0010*/  S2R R3, SR_TID.X ;  /* 0x0000000000037919 */ /* 0x000e2e0000002100 */
[----:B------:R-:W0:Y:S01]  /*0020*/  S2UR UR4, SR_CTAID.X ;  /* 0x00000000000479c3 */ /* 0x000e220000002500 */
[----:B------:R-:W1:Y:S07]  /*0030*/  LDCU UR5, c[0x0][0x390] ;  /* 0x00007200ff0577ac */ /* 0x000e6e0008000800 */
[----:B------:R-:W0:Y:S02]  /*0040*/  LDC R2, c[0x0][0x360] ;  /* 0x0000d800ff027b82 */ /* 0x000e240000000800 */
[----:B0-----:R-:W-:-:S05]  /*0050*/  IMAD R3, R2, UR4, R3 ;  /* 0x0000000402037c24 */ /* 0x001fca000f8e0203 */
[----:B-1----:R-:W-:-:S13]  /*0060*/  ISETP.GE.AND P0, PT, R3, UR5, PT ;  /* 0x0000000503007c0c */ /* 0x002fda000bf06270 */
[----:B------:R-:W-:Y:S05]  /*0070*/  @P0 EXIT ;  /* 0x000000000000094d */ /* 0x000fea0003800000 */
[----:B------:R-:W0:Y:S01]  /*0080*/  LDC.64 R6, c[0x0][0x398] ;  /* 0x0000e600ff067b82 */ /* 0x000e220000000a00 */
[----:B------:R-:W-:Y:S01]  /*0090*/  MOV R0, 0xc0 ;  /* 0x000000c000007802 */ /* 0x000fe20000000f00 */
[----:B0-----:R-:W-:-:S11]  /*00a0*/  DADD R6, R6, -1 ;  /* 0xbff0000006067429 */ /* 0x001fd60000000000 */
[----:B------:R-:W-:Y:S05]  /*00b0*/  CALL.REL.NOINC `($_Z16GetScaleAndZPSymIfEvPKT_S2_idPS0_S3_$__internal_accurate_pow) ;  /* 0x0000000c00147944 */ /* 0x000fea0003c00000 */
[----:B------:R-:W0:Y:S01]  /*00c0*/  LDCU UR4, c[0x0][0x370] ;  /* 0x00006e00ff0477ac */ /* 0x000e220008000800 */
[C---:B------:R-:W-:Y:S02]  /*00d0*/  DSETP.NAN.AND P0, PT, R6.reuse, R6, PT ;  /* 0x000000060600722a */ /* 0x040fe40003f08000 */
[----:B------:R-:W-:Y:S01]  /*00e0*/  DADD R4, R6, 2 ;  /* 0x4000000006047429 */ /* 0x000fe20000000000 */
[----:B------:R-:W1:Y:S09]  /*00f0*/  LDCU.64 UR6, c[0x0][0x358] ;  /* 0x00006b00ff0677ac */ /* 0x000e720008000a00 */
[----:B------:R-:W-:Y:S01]  /*0100*/  LOP3.LUT R5, R5, 0x7ff00000, RZ, 0xc0, !PT ;  /* 0x7ff0000005057812 */ /* 0x000fe200078ec0ff */
[----:B0-----:R-:W-:Y:S01]  /*0110*/  IMAD R4, R2, UR4, RZ ;  /* 0x0000000402047c24 */ /* 0x001fe2000f8e02ff */
[----:B------:R-:W-:Y:S06]  /*0120*/  @P0 BRA `(.L_x_86) ;  /* 0x0000000000b40947 */ /* 0x000fec0003800000 */
[----:B------:R-:W-:Y:S01]  /*0130*/  ISETP.GE.AND P0, PT, R7, RZ, PT ;  /* 0x000000ff0700720c */ /* 0x000fe20003f06270 */
[----:B------:R-:W-:Y:S01]  /*0140*/  DSETP.NEU.AND P1, PT, |R6|, +INF , PT ;  /* 0x7ff000000600742a */ /* 0x000fe20003f2d200 */
[----:B------:R-:W0:Y:S01]  /*0150*/  LDC.64 R20, c[0x0][0x380] ;  /* 0x0000e000ff147b82 */ /* 0x000e220000000a00 */
[----:B------:R-:W2:Y:S01]  /*0160*/  LDCU UR4, c[0x0][0x390] ;  /* 0x00007200ff0477ac */ /* 0x000ea20008000800 */
[----:B------:R-:W-:Y:S02]  /*0170*/  SEL R0, RZ, 0x7ff00000, !P0 ;  /* 0x7ff00000ff007807 */ /* 0x000fe40004000000 */
[----:B------:R-:W-:Y:S02]  /*0180*/  ISETP.NE.AND P0, PT, R5, 0x7ff00000, PT ;  /* 0x7ff000000500780c */ /* 0x000fe40003f05270 */
[----:B------:R-:W-:Y:S02]  /*0190*/  FSEL R10, R11, RZ, P1 ;  /* 0x000000ff0b0a7208 */ /* 0x000fe40000800000 */
[----:B------:R-:W-:Y:S01]  /*01a0*/  FSEL R0, R15, R0, P1 ;  /* 0x000000000f007208 */ /* 0x000fe20000800000 */
[----:B------:R-:W3:Y:S01]  /*01b0*/  LDC.64 R12, c[0x0][0x3a0] ;  /* 0x0000e800ff0c7b82 */ /* 0x000ee20000000a00 */
[----:B------:R-:W-:-:S02]  /*01c0*/  FSEL R10, R11, R10, P0 ;  /* 0x0000000a0b0a7208 */ /* 0x000fc40000000000 */
[----:B------:R-:W-:Y:S01]  /*01d0*/  FSEL R11, R15, R0, P0 ;  /* 0x000000000f0b7208 */ /* 0x000fe20000000000 */
[----:B------:R-:W-:-:S04]  /*01e0*/  DSETP.NEU.AND P0, PT, R6, RZ, PT ;  /* 0x000000ff0600722a */ /* 0x000fc80003f0d000 */
[----:B------:R-:W4:Y:S01]  /*01f0*/  LDC.64 R14, c[0x0][0x388] ;  /* 0x0000e200ff0e7b82 */ /* 0x000f220000000a00 */
[----:B------:R-:W-:-:S07]  /*0200*/  DADD R10, R10, -1 ;  /* 0xbff000000a0a7429 */ /* 0x000fce0000000000 */
[----:B------:R-:W0:Y:S03]  /*0210*/  LDC.64 R8, c[0x0][0x3a8] ;  /* 0x0000ea00ff087b82 */ /* 0x000e260000000a00 */
[----:B------:R-:W-:Y:S02]  /*0220*/  FSEL R16, R10, RZ, P0 ;  /* 0x000000ff0a107208 */ /* 0x000fe40000000000 */
[----:B------:R-:W-:-:S04]  /*0230*/  FSEL R17, R11, RZ, P0 ;  /* 0x000000ff0b117208 */ /* 0x000fc80000000000 */
[----:B--2---:R0:W0:Y:S03]  /*0240*/  F2F.F32.F64 R16, R16 ;  /* 0x0000001000107310 */ /* 0x0040260000301000 */
.L_x_89:
[----:B--2-4-:R-:W-:-:S04]  /*0250*/  IMAD.WIDE R10, R3, 0x4, R14 ;  /* 0x00000004030a7825 */ /* 0x014fc800078e020e */
[----:B0-----:R-:W-:Y:S02]  /*0260*/  IMAD.WIDE R6, R3, 0x4, R20 ;  /* 0x0000000403067825 */ /* 0x001fe400078e0214 */
[----:B-1----:R-:W2:Y:S04]  /*0270*/  LDG.E R11, desc[UR6][R10.64] ;  /* 0x000000060a0b7981 */ /* 0x002ea8000c1e1900 */
[----:B------:R-:W2:Y:S01]  /*0280*/  LDG.E R0, desc[UR6][R6.64] ;  /* 0x0000000606007981 */ /* 0x000ea2000c1e1900 */
[----:B------:R-:W0:Y:S01]  /*0290*/  MUFU.RCP R5, R16 ;  /* 0x0000001000057308 */ /* 0x000e220000001000 */
[--C-:B------:R-:W-:Y:S02]  /*02a0*/  IMAD.MOV.U32 R17, RZ, RZ, R3.reuse ;  /* 0x000000ffff117224 */ /* 0x100fe400078e0003 */
[----:B------:R-:W-:Y:S01]  /*02b0*/  IMAD.IADD R3, R4, 0x1, R3 ;  /* 0x0000000104037824 */ /* 0x000fe200078e0203 */
[----:B------:R-:W-:Y:S01]  /*02c0*/  BSSY.RECONVERGENT B0, `(.L_x_87) ;  /* 0x000000d000007945 */ /* 0x000fe20003800200 */
[----:B0-----:R-:W-:-:S04]  /*02d0*/  FFMA R2, -R16, R5, 1 ;  /* 0x3f80000010027423 */ /* 0x001fc80000000105 */
[----:B------:R-:W-:Y:S01]  /*02e0*/  FFMA R5, R5, R2, R5 ;  /* 0x0000000205057223 */ /* 0x000fe20000000005 */
[----:B------:R-:W-:Y:S02]  /*02f0*/  ISETP.GE.AND P2, PT, R3, UR4, PT ;  /* 0x0000000403007c0c */ /* 0x000fe4000bf46270 */
[----:B--2---:R-:W-:-:S04]  /*0300*/  FMNMX R0, |R0|, |R11|, !PT ;  /* 0x4000000b00007209 */ /* 0x004fc80007800200 */
[----:B------:R-:W0:Y:S01]  /*0310*/  FCHK P0, R0, R16 ;  /* 0x0000001000007302 */ /* 0x000e220000000000 */
[----:B------:R-:W-:-:S04]  /*0320*/  FFMA R2, R0, R5, RZ ;  /* 0x0000000500027223 */ /* 0x000fc800000000ff */
[----:B------:R-:W-:-:S04]  /*0330*/  FFMA R6, -R16, R2, R0 ;  /* 0x0000000210067223 */ /* 0x000fc80000000100 */
[----:B------:R-:W-:Y:S01]  /*0340*/  FFMA R5, R5, R6, R2 ;  /* 0x0000000605057223 */ /* 0x000fe20000000002 */
[----:B0-----:R-:W-:Y:S06]  /*0350*/  @!P0 BRA `(.L_x_88) ;  /* 0x00000000000c8947 */ /* 0x001fec0003800000 */
[----:B------:R-:W-:Y:S01]  /*0360*/  IMAD.MOV.U32 R18, RZ, RZ, R16 ;  /* 0x000000ffff127224 */ /* 0x000fe200078e0010 */
[----:B------:R-:W-:-:S07]  /*0370*/  MOV R2, 0x390 ;  /* 0x0000039000027802 */ /* 0x000fce0000000f00 */
[----:B---3--:R-:W-:Y:S05]  /*0380*/  CALL.REL.NOINC `($__internal_2_$__cuda_sm3x_div_rn_noftz_f32_slowpath) ;  /* 0x0000000000c07944 */ /* 0x008fea0003c00000 */
.L_x_88:
[----:B------:R-:W-:Y:S05]  /*0390*/  BSYNC.RECONVERGENT B0 ;  /* 0x0000000000007941 */ /* 0x000fea0003800200 */
.L_x_87:
[----:B---3--:R-:W-:-:S04]  /*03a0*/  IMAD.WIDE R6, R17, 0x4, R12 ;  /* 0x0000000411067825 */ /* 0x008fc800078e020c */
[----:B------:R-:W-:Y:S01]  /*03b0*/  IMAD.WIDE R10, R17, 0x4, R8 ;  /* 0x00000004110a7825 */ /* 0x000fe200078e0208 */
[----:B------:R2:W-:Y:S04]  /*03c0*/  STG.E desc[UR6][R6.64], R5 ;  /* 0x0000000506007986 */ /* 0x0005e8000c101906 */
[----:B------:R2:W-:Y:S01]  /*03d0*/  STG.E desc[UR6][R10.64], RZ ;  /* 0x000000ff0a007986 */ /* 0x0005e2000c101906 */
[----:B------:R-:W-:Y:S05]  /*03e0*/  @!P2 BRA `(.L_x_89) ;  /* 0xfffffffc0098a947 */ /* 0x000fea000383ffff */
[----:B------:R-:W-:Y:S05]  /*03f0*/  EXIT ;  /* 0x000000000000794d */ /* 0x000fea0003800000 */
.L_x_86:
[C---:B------:R-:W-:Y:S01]  /*0400*/  DADD R8, R6.reuse, 2 ;  /* 0x4000000006087429 */ /* 0x040fe20000000000 */
[----:B------:R-:W-:Y:S01]  /*0410*/  ISETP.NE.AND P0, PT, R5, 0x7ff00000, PT ;  /* 0x7ff000000500780c */ /* 0x000fe20003f05270 */
[----:B------:R-:W0:Y:S01]  /*0420*/  LDC.64 R16, c[0x0][0x380] ;  /* 0x0000e000ff107b82 */ /* 0x000e220000000a00 */
[----:B------:R-:W2:Y:S07]  /*0430*/  LDCU UR4, c[0x0][0x390] ;  /* 0x00007200ff0477ac */ /* 0x000eae0008000800 */
[----:B------:R-:W-:Y:S01]  /*0440*/  FSEL R10, R11, R8, P0 ;  /* 0x000000080b0a7208 */ /* 0x000fe20000000000 */
[----:B------:R-:W3:Y:S01]  /*0450*/  LDC.64 R12, c[0x0][0x3a0] ;  /* 0x0000e800ff0c7b82 */ /* 0x000ee20000000a00 */
[----:B------:R-:W-:Y:S01]  /*0460*/  FSEL R11, R15, R9, P0 ;  /* 0x000000090f0b7208 */ /* 0x000fe20000000000 */
[----:B------:R-:W-:-:S05]  /*0470*/  DSETP.NEU.AND P0, PT, R6, RZ, PT ;  /* 0x000000ff0600722a */ /* 0x000fca0003f0d000 */
[----:B------:R-:W-:Y:S01]  /*0480*/  DADD R10, R10, -1 ;  /* 0xbff000000a0a7429 */ /* 0x000fe20000000000 */
[----:B------:R-:W4:Y:S08]  /*0490*/  LDC.64 R14, c[0x0][0x388] ;  /* 0x0000e200ff0e7b82 */ /* 0x000f300000000a00 */
[----:B------:R-:W0:Y:S01]  /*04a0*/  LDC.64 R8, c[0x0][0x3a8] ;  /* 0x0000ea00ff087b82 */ /* 0x000e220000000a00 */
[----:B------:R-:W-:-:S02]  /*04b0*/  FSEL R20, R10, RZ, P0 ;  /* 0x000000ff0a147208 */ /* 0x000fc40000000000 */
[----:B------:R-:W-:-:S04]  /*04c0*/  FSEL R21, R11, RZ, P0 ;  /* 0x000000ff0b157208 */ /* 0x000fc80000000000 */
[----:B--2---:R0:W0:Y:S03]  /*04d0*/  F2F.F32.F64 R20, R20 ;  /* 0x0000001400147310 */ /* 0x0040260000301000 */
.L_x_92:
        /* <DEDUP_REMOVED lines=20> */
.L_x_91:
[----:B------:R-:W-:Y:S05]  /*0620*/  BSYNC.RECONVERGENT B0 ;  /* 0x0000000000007941 */ /* 0x000fea0003800200 */
.L_x_90:
[----:B---3--:R-:W-:-:S04]  /*0630*/  IMAD.WIDE R6, R21, 0x4, R12 ;  /* 0x0000000415067825 */ /* 0x008fc800078e020c */
[----:B------:R-:W-:Y:S01]  /*0640*/  IMAD.WIDE R10, R21, 0x4, R8 ;  /* 0x00000004150a7825 */ /* 0x000fe200078e0208 */
[----:B------:R2:W-:Y:S04]  /*0650*/  STG.E desc[UR6][R6.64], R5 ;  /* 0x0000000506007986 */ /* 0x0005e8000c101906 */
[----:B------:R2:W-:Y:S01]  /*0660*/  STG.E desc[UR6][R10.64], RZ ;  /* 0x000000ff0a007986 */ /* 0x0005e2000c101906 */
[----:B------:R-:W-:Y:S05]  /*0670*/  @!P2 BRA `(.L_x_92) ;  /* 0xfffffffc0098a947 */ /* 0x000fea000383ffff */
[----:B------:R-:W-:Y:S05]  /*0680*/  EXIT ;  /* 0x000000000000794d */ /* 0x000fea0003800000 */
        .weak           $__internal_2_$__cuda_sm3x_div_rn_noftz_f32_slowpath
        .type           $__internal_2_$__cuda_sm3x_div_rn_noftz_f32_slowpath,@function
        .size           $__internal_2_$__cuda_sm3x_div_rn_noftz_f32_slowpath,($_Z16GetScaleAndZPSymIfEvPKT_S2_idPS0_S3_$__internal_accurate_pow - $__internal_2_$__cuda_sm3x_div_rn_noftz_f32_slowpath)
$__internal_2_$__cuda_sm3x_div_rn_noftz_f32_slowpath:
[----:B------:R-:W-:Y:S01]  /*0690*/  SHF.R.U32.HI R5, RZ, 0x17, R18 ;  /* 0x00000017ff057819 */ /* 0x000fe20000011612 */
[----:B------:R-:W-:Y:S01]  /*06a0*/  BSSY.RECONVERGENT B1, `(.L_x_93) ;  /* 0x0000062000017945 */ /* 0x000fe20003800200 */
[----:B------:R-:W-:Y:S02]  /*06b0*/  SHF.R.U32.HI R7, RZ, 0x17, R0 ;  /* 0x00000017ff077819 */ /* 0x000fe40000011600 */
[----:B------:R-:W-:Y:S02]  /*06c0*/  LOP3.LUT R5, R5, 0xff, RZ, 0xc0, !PT ;  /* 0x000000ff05057812 */ /* 0x000fe400078ec0ff */
        /* <DEDUP_REMOVED lines=13> */
[----:B------:R-:W-:Y:S02]  /*07a0*/  FSETP.NEU.FTZ.AND P3, PT, |R0|, +INF , PT ;  /* 0x7f8000000000780b */ /* 0x000fe40003f7d200 */
        /* <DEDUP_REMOVED lines=16> */
.L_x_94:
[----:B------:R-:W-:Y:S01]  /*08b0*/  LEA R11, R5, 0xc0800000, 0x17 ;  /* 0xc0800000050b7811 */ /* 0x000fe200078eb8ff */
[----:B------:R-:W-:Y:S01]  /*08c0*/  VIADD R7, R7, 0xffffff81 ;  /* 0xffffff8107077836 */ /* 0x000fe20000000000 */
[----:B------:R-:W-:Y:S03]  /*08d0*/  BSSY.RECONVERGENT B2, `(.L_x_99) ;  /* 0x0000035000027945 */ /* 0x000fe60003800200 */
[----:B------:R-:W-:Y:S02]  /*08e0*/  IMAD.IADD R22, R18, 0x1, -R11 ;  /* 0x0000000112167824 */ /* 0x000fe400078e0a0b */
[C---:B------:R-:W-:Y:S01]  /*08f0*/  IMAD R0, R7.reuse, -0x800000, R0 ;  /* 0xff80000007007824 */ /* 0x040fe200078e0200 */
[----:B------:R-:W-:Y:S01]  /*0900*/  IADD3 R7, PT, PT, R7, 0x7f, -R5 ;  /* 0x0000007f07077810 */ /* 0x000fe20007ffe805 */
[----:B------:R-:W0:Y:S01]  /*0910*/  MUFU.RCP R10, R22 ;  /* 0x00000016000a7308 */ /* 0x000e220000001000 */
[----:B------:R-:W-:-:S03]  /*0920*/  FADD.FTZ R11, -R22, -RZ ;  /* 0x800000ff160b7221 */ /* 0x000fc60000010100 */
[----:B------:R-:W-:Y:S02]  /*0930*/  IMAD.IADD R7, R7, 0x1, R6 ;  /* 0x0000000107077824 */ /* 0x000fe400078e0206 */
[----:B0-----:R-:W-:-:S04]  /*0940*/  FFMA R19, R10, R11, 1 ;  /* 0x3f8000000a137423 */ /* 0x001fc8000000000b */
        /* <DEDUP_REMOVED lines=19> */
[CCC-:B------:R-:W-:Y:S01]  /*0a80*/  FFMA.RZ R6, R19.reuse, R11.reuse, R18.reuse ;  /* 0x0000000b13067223 */ /* 0x1c0fe2000000c012 */
[CCC-:B------:R-:W-:Y:S01]  /*0a90*/  FFMA.RP R7, R19.reuse, R11.reuse, R18.reuse ;  /* 0x0000000b13077223 */ /* 0x1c0fe20000008012 */
[----:B------:R-:W-:Y:S01]  /*0aa0*/  FFMA.RM R18, R19, R11, R18 ;  /* 0x0000000b13127223 */ /* 0x000fe20000004012 */
[C---:B------:R-:W-:Y:S01]  /*0ab0*/  VIADD R10, R5.reuse, 0x20 ;  /* 0x00000020050a7836 */ /* 0x040fe20000000000 */
[C---:B------:R-:W-:Y:S02]  /*0ac0*/  ISETP.NE.AND P3, PT, R5.reuse, RZ, PT ;  /* 0x000000ff0500720c */ /* 0x040fe40003f65270 */
[----:B------:R-:W-:Y:S02]  /*0ad0*/  LOP3.LUT R6, R6, 0x7fffff, RZ, 0xc0, !PT ;  /* 0x007fffff06067812 */ /* 0x000fe400078ec0ff */
[----:B------:R-:W-:Y:S01]  /*0ae0*/  ISETP.NE.AND P1, PT, R5, RZ, PT ;  /* 0x000000ff0500720c */ /* 0x000fe20003f25270 */
[----:B------:R-:W-:Y:S01]  /*0af0*/  IMAD.MOV R5, RZ, RZ, -R5 ;  /* 0x000000ffff057224 */ /* 0x000fe200078e0a05 */
        /* <DEDUP_REMOVED lines=14> */
.L_x_101:
[----:B------:R-:W-:-:S04]  /*0be0*/  LOP3.LUT R0, R0, 0x80000000, RZ, 0xc0, !PT ;  /* 0x8000000000007812 */ /* 0x000fc800078ec0ff */
[----:B------:R-:W-:Y:S01]  /*0bf0*/  LOP3.LUT R0, R0, 0x7f800000, RZ, 0xfc, !PT ;  /* 0x7f80000000007812 */ /* 0x000fe200078efcff */
[----:B------:R-:W-:Y:S06]  /*0c00*/  BRA `(.L_x_102) ;  /* 0x0000000000047947 */ /* 0x000fec0003800000 */
.L_x_100:
[----:B------:R-:W-:-:S07]  /*0c10*/  IMAD R0, R7, 0x800000, R0 ;  /* 0x0080000007007824 */ /* 0x000fce00078e0200 */
.L_x_102:
[----:B------:R-:W-:Y:S05]  /*0c20*/  BSYNC.RECONVERGENT B2 ;  /* 0x0000000000027941 */ /* 0x000fea0003800200 */
.L_x_99:
[----:B------:R-:W-:Y:S05]  /*0c30*/  BRA `(.L_x_103) ;  /* 0x0000000000207947 */ /* 0x000fea0003800000 */
.L_x_98:
[----:B------:R-:W-:-:S04]  /*0c40*/  LOP3.LUT R0, R18, 0x80000000, R0, 0x48, !PT ;  /* 0x8000000012007812 */ /* 0x000fc800078e4800 */
[----:B------:R-:W-:Y:S01]  /*0c50*/  LOP3.LUT R0, R0, 0x7f800000, RZ, 0xfc, !PT ;  /* 0x7f80000000007812 */ /* 0x000fe200078efcff */
[----:B------:R-:W-:Y:S06]  /*0c60*/  BRA `(.L_x_103) ;  /* 0x0000000000147947 */ /* 0x000fec0003800000 */
.L_x_97:
[----:B------:R-:W-:Y:S01]  /*0c70*/  LOP3.LUT R0, R18, 0x80000000, R0, 0x48, !PT ;  /* 0x8000000012007812 */ /* 0x000fe200078e4800 */
[----:B------:R-:W-:Y:S06]  /*0c80*/  BRA `(.L_x_103) ;  /* 0x00000000000c7947 */ /* 0x000fec0003800000 */
.L_x_96:
[----:B------:R-:W0:Y:S01]  /*0c90*/  MUFU.RSQ R0, -QNAN ;  /* 0xffc0000000007908 */ /* 0x000e220000001400 */
[----:B------:R-:W-:Y:S05]  /*0ca0*/  BRA `(.L_x_103) ;  /* 0x0000000000047947 */ /* 0x000fea0003800000 */
.L_x_95:
[----:B------:R-:W-:-:S07]  /*0cb0*/  FADD.FTZ R0, R0, R18 ;  /* 0x0000001200007221 */ /* 0x000fce0000010000 */
.L_x_103:
[----:B------:R-:W-:Y:S05]  /*0cc0*/  BSYNC.RECONVERGENT B1 ;  /* 0x0000000000017941 */ /* 0x000fea0003800200 */
.L_x_93:
[----:B------:R-:W-:Y:S02]  /*0cd0*/  IMAD.MOV.U32 R6, RZ, RZ, R2 ;  /* 0x000000ffff067224 */ /* 0x000fe400078e0002 */
[----:B------:R-:W-:Y:S02]  /*0ce0*/  IMAD.MOV.U32 R7, RZ, RZ, 0x0 ;  /* 0x00000000ff077424 */ /* 0x000fe400078e00ff */
[----:B0-----:R-:W-:Y:S02]  /*0cf0*/  IMAD.MOV.U32 R5, RZ, RZ, R0 ;  /* 0x000000ffff057224 */ /* 0x001fe400078e0000 */
[----:B------:R-:W-:Y:S05]  /*0d00*/  RET.REL.NODEC R6 `(_Z16GetScaleAndZPSymIfEvPKT_S2_idPS0_S3_) ;  /* 0xfffffff006bc7950 */ /* 0x000fea0003c3ffff */
        .type           $_Z16GetScaleAndZPSymIfEvPKT_S2_idPS0_S3_$__internal_accurate_pow,@function
        .size           $_Z16GetScaleAndZPSymIfEvPKT_S2_idPS0_S3_$__internal_accurate_pow,(.L_x_127 - $_Z16GetScaleAndZPSymIfEvPKT_S2_idPS0_S3_$__internal_accurate_pow)
$_Z16GetScaleAndZPSymIfEvPKT_S2_idPS0_S3_$__internal_accurate_pow:
[----:B------:R-:W0:Y:S01]  /*0d10*/  MUFU.RCP64H R13, 2 ;  /* 0x40000000000d7908 */ /* 0x000e220000001800 */
[----:B------:R-:W-:Y:S01]  /*0d20*/  IMAD.MOV.U32 R4, RZ, RZ, 0x0 ;  /* 0x00000000ff047424 */ /* 0x000fe200078e00ff */
[----:B------:R-:W-:Y:S01]  /*0d30*/  MOV R5, 0x40000000 ;  /* 0x4000000000057802 */ /* 0x000fe20000000f00 */
[----:B------:R-:W-:Y:S01]  /*0d40*/  IMAD.MOV.U32 R12, RZ, RZ, RZ ;  /* 0x000000ffff0c7224 */ /* 0x000fe200078e00ff */
[----:B------:R-:W-:Y:S01]  /*0d50*/  UMOV UR4, 0x7d2cafe2 ;  /* 0x7d2cafe200047882 */ /* 0x000fe20000000000 */
[----:B------:R-:W-:Y:S01]  /*0d60*/  IMAD.MOV.U32 R8, RZ, RZ, 0x41ad3b5a ;  /* 0x41ad3b5aff087424 */ /* 0x000fe200078e00ff */
[----:B------:R-:W-:Y:S01]  /*0d70*/  UMOV UR5, 0x3eb0f5ff ;  /* 0x3eb0f5ff00057882 */ /* 0x000fe20000000000 */
[----:B------:R-:W-:Y:S02]  /*0d80*/  IMAD.MOV.U32 R9, RZ, RZ, 0x3ed0f5d2 ;  /* 0x3ed0f5d2ff097424 */ /* 0x000fe400078e00ff */
        /* <DEDUP_REMOVED lines=15> */
[-C--:B------:R-:W-:Y:S02]  /*0e80*/  DFMA R18, RZ, -R4.reuse, R18 ;  /* 0x80000004ff12722b */ /* 0x080fe40000000012 */
[----:B------:R-:W-:-:S03]  /*0e90*/  DFMA R22, R4, R4, -R16 ;  /* 0x000000040416722b */ /* 0x000fc60000000810 */
        /* <DEDUP_REMOVED lines=11> */
[----:B------:R-:W-:-:S03]  /*0f50*/  UMOV UR5, 0x3f899999 ;  /* 0x3f89999900057882 */ /* 0x000fc60000000000 */
[----:B------:R-:W-:-:S03]  /*0f60*/  DFMA R22, R4, R24, R22 ;  /* 0x000000180416722b */ /* 0x000fc60000000016 */
        /* <DEDUP_REMOVED lines=11> */
[----:B------:R-:W-:Y:S01]  /*1020*/  DFMA R20, R4, R16, -R10 ;  /* 0x000000100414722b */ /* 0x000fe2000000080a */
[----:B------:R-:W-:-:S05]  /*1030*/  UMOV UR5, 0x3ff00000 ;  /* 0x3ff0000000057882 */ /* 0x000fca0000000000 */
[----:B------:R-:W-:Y:S02]  /*1040*/  DADD R18, R8, R14 ;  /* 0x0000000008127229 */ /* 0x000fe4000000000e */
[----:B------:R-:W-:-:S06]  /*1050*/  DFMA R20, R12, R16, R20 ;  /* 0x000000100c14722b */ /* 0x000fcc0000000014 */
[----:B------:R-:W-:Y:S02]  /*1060*/  DMUL R16, R18, R10 ;  /* 0x0000000a12107228 */ /* 0x000fe40000000000 */
[----:B------:R-:W-:Y:S02]  /*1070*/  DFMA R20, R4, R22, R20 ;  /* 0x000000160414722b */ /* 0x000fe40000000014 */
[----:B------:R-:W-:-:S04]  /*1080*/  DADD R8, R8, -R18 ;  /* 0x0000000008087229 */ /* 0x000fc80000000812 */
[----:B------:R-:W-:-:S04]  /*1090*/  DFMA R22, R18, R10, -R16 ;  /* 0x0000000a1216722b */ /* 0x000fc80000000810 */
[----:B------:R-:W-:-:S04]  /*10a0*/  DADD R8, R14, R8 ;  /* 0x000000000e087229 */ /* 0x000fc80000000008 */
[----:B------:R-:W-:-:S08]  /*10b0*/  DFMA R20, R18, R20, R22 ;  /* 0x000000141214722b */ /* 0x000fd00000000016 */
[----:B------:R-:W-:-:S08]  /*10c0*/  DFMA R20, R8, R10, R20 ;  /* 0x0000000a0814722b */ /* 0x000fd00000000014 */
[----:B------:R-:W-:-:S08]  /*10d0*/  DADD R10, R16, R20 ;  /* 0x00000000100a7229 */ /* 0x000fd00000000014 */
[--C-:B------:R-:W-:Y:S02]  /*10e0*/  DADD R8, R4, R10.reuse ;  /* 0x0000000004087229 */ /* 0x100fe4000000000a */
[----:B------:R-:W-:-:S06]  /*10f0*/  DADD R16, R16, -R10 ;  /* 0x0000000010107229 */ /* 0x000fcc000000080a */
[----:B------:R-:W-:Y:S02]  /*1100*/  DADD R4, R4, -R8 ;  /* 0x0000000004047229 */ /* 0x000fe40000000808 */
[----:B------:R-:W-:-:S06]  /*1110*/  DADD R16, R20, R16 ;  /* 0x0000000014107229 */ /* 0x000fcc0000000010 */
[----:B------:R-:W-:Y:S01]  /*1120*/  DADD R4, R10, R4 ;  /* 0x000000000a047229 */ /* 0x000fe20000000004 */
[----:B------:R-:W-:Y:S02]  /*1130*/  IMAD.MOV.U32 R10, RZ, RZ, -0x105c611 ;  /* 0xfefa39efff0a7424 */ /* 0x000fe400078e00ff */
[----:B------:R-:W-:-:S05]  /*1140*/  IMAD.MOV.U32 R11, RZ, RZ, 0x3fe62e42 ;  /* 0x3fe62e42ff0b7424 */ /* 0x000fca00078e00ff */
[----:B------:R-:W-:-:S08]  /*1150*/  DADD R4, R16, R4 ;  /* 0x0000000010047229 */ /* 0x000fd00000000004 */
[----:B------:R-:W-:Y:S01]  /*1160*/  DADD R12, R12, R4 ;  /* 0x000000000c0c7229 */ /* 0x000fe20000000004 */
[----:B------:R-:W-:Y:S02]  /*1170*/  IMAD.MOV.U32 R4, RZ, RZ, -0x105c611 ;  /* 0xfefa39efff047424 */ /* 0x000fe400078e00ff */
[----:B------:R-:W-:-:S05]  /*1180*/  IMAD.MOV.U32 R5, RZ, RZ, 0x3fe62e42 ;  /* 0x3fe62e42ff057424 */ /* 0x000fca00078e00ff */
[----:B------:R-:W-:-:S08]  /*1190*/  DADD R14, R8, R12 ;  /* 0x00000000080e7229 */ /* 0x000fd0000000000c */
[--C-:B------:R-:W-:Y:S02]  /*11a0*/  DFMA R10, R10, UR4, R14.reuse ;  /* 0x000000040a0a7c2b */ /* 0x100fe4000800000e */
[----:B------:R-:W-:-:S06]  /*11b0*/  DADD R8, R8, -R14 ;  /* 0x0000000008087229 */ /* 0x000fcc000000080e */
[----:B------:R-:W-:Y:S02]  /*11c0*/  DFMA R16, -R4, 1, R10 ;  /* 0x3ff000000410782b */ /* 0x000fe4000000010a */
[----:B------:R-:W-:Y:S01]  /*11d0*/  DADD R8, R12, R8 ;  /* 0x000000000c087229 */ /* 0x000fe20000000008 */
[----:B------:R-:W-:Y:S02]  /*11e0*/  IMAD.MOV.U32 R12, RZ, RZ, 0x3b39803f ;  /* 0x3b39803fff0c7424 */ /* 0x000fe400078e00ff */
[----:B------:R-:W-:-:S03]  /*11f0*/  IMAD.MOV.U32 R13, RZ, RZ, 0x3c7abc9e ;  /* 0x3c7abc9eff0d7424 */ /* 0x000fc600078e00ff */
[----:B------:R-:W-:-:S08]  /*1200*/  DADD R16, -R14, R16 ;  /* 0x000000000e107229 */ /* 0x000fd00000000110 */
[----:B------:R-:W-:Y:S01]  /*1210*/  DADD R8, R8, -R16 ;  /* 0x0000000008087229 */ /* 0x000fe20000000810 */
[----:B------:R-:W-:Y:S02]  /*1220*/  LOP3.LUT R17, R7, 0xff0fffff, RZ, 0xc0, !PT ;  /* 0xff0fffff07117812 */ /* 0x000fe400078ec0ff */
[----:B------:R-:W-:-:S05]  /*1230*/  MOV R16, R6 ;  /* 0x0000000600107202 */ /* 0x000fca0000000f00 */
[----:B------:R-:W-:Y:S01]  /*1240*/  DFMA R12, R12, UR4, R8 ;  /* 0x000000040c0c7c2b */ /* 0x000fe20008000008 */
[----:B------:R-:W-:Y:S01]  /*1250*/  UMOV UR4, 0x3b39803f ;  /* 0x3b39803f00047882 */ /* 0x000fe20000000000 */
[----:B------:R-:W-:Y:S01]  /*1260*/  IMAD.SHL.U32 R8, R7, 0x2, RZ ;  /* 0x0000000207087824 */ /* 0x000fe200078e00ff */
[----:B------:R-:W-:-:S04]  /*1270*/  UMOV UR5, 0x3c7abc9e ;  /* 0x3c7abc9e00057882 */ /* 0x000fc80000000000 */
[----:B------:R-:W-:Y:S01]  /*1280*/  ISETP.GT.U32.AND P0, PT, R8, -0x2000001, PT ;  /* 0xfdffffff0800780c */ /* 0x000fe20003f04070 */
[----:B------:R-:W-:-:S03]  /*1290*/  DADD R14, R10, R12 ;  /* 0x000000000a0e7229 */ /* 0x000fc6000000000c */
[----:B------:R-:W-:-:S05]  /*12a0*/  SEL R17, R17, R7, P0 ;  /* 0x0000000711117207 */ /* 0x000fca0000000000 */
[----:B------:R-:W-:Y:S02]  /*12b0*/  DADD R10, R10, -R14 ;  /* 0x000000000a0a7229 */ /* 0x000fe4000000080e */
[----:B------:R-:W-:-:S06]  /*12c0*/  DMUL R8, R14, R16 ;  /* 0x000000100e087228 */ /* 0x000fcc0000000000 */
[----:B------:R-:W-:Y:S02]  /*12d0*/  DADD R10, R12, R10 ;  /* 0x000000000c0a7229 */ /* 0x000fe4000000000a */
[----:B------:R-:W-:Y:S01]  /*12e0*/  DFMA R14, R14, R16, -R8 ;  /* 0x000000100e0e722b */ /* 0x000fe20000000808 */
[----:B------:R-:W-:Y:S02]  /*12f0*/  IMAD.MOV.U32 R12, RZ, RZ, 0x652b82fe ;  /* 0x652b82feff0c7424 */ /* 0x000fe400078e00ff */
[----:B------:R-:W-:-:S05]  /*1300*/  IMAD.MOV.U32 R13, RZ, RZ, 0x3ff71547 ;  /* 0x3ff71547ff0d7424 */ /* 0x000fca00078e00ff */
[----:B------:R-:W-:-:S08]  /*1310*/  DFMA R14, R10, R16, R14 ;  /* 0x000000100a0e722b */ /* 0x000fd0000000000e */
        /* <DEDUP_REMOVED lines=55> */
.L_x_104:
[----:B------:R-:W-:Y:S01]  /*1690*/  DFMA R14, R14, R8, R8 ;  /* 0x000000080e0e722b */ /* 0x000fe20000000008 */
[----:B------:R-:W-:Y:S01]  /*16a0*/  IMAD.MOV.U32 R4, RZ, RZ, R0 ;  /* 0x000000ffff047224 */ /* 0x000fe200078e0000 */
[----:B------:R-:W-:Y:S01]  /*16b0*/  DSETP.NEU.AND P0, PT, |R8|, +INF , PT ;  /* 0x7ff000000800742a */ /* 0x000fe20003f0d200 */
[----:B------:R-:W-:-:S07]  /*16c0*/  IMAD.MOV.U32 R5, RZ, RZ, 0x0 ;  /* 0x00000000ff057424 */ /* 0x000fce00078e00ff */
[----:B------:R-:W-:Y:S02]  /*16d0*/  FSEL R11, R8, R14, !P0 ;  /* 0x0000000e080b7208 */ /* 0x000fe40004000000 */
[----:B------:R-:W-:Y:S01]  /*16e0*/  FSEL R15, R9, R15, !P0 ;  /* 0x0000000f090f7208 */ /* 0x000fe20004000000 */
[----:B------:R-:W-:Y:S06]  /*16f0*/  RET.REL.NODEC R4 `(_Z16GetScaleAndZPSymIfEvPKT_S2_idPS0_S3_) ;  /* 0xffffffe804407950 */ /* 0x000fec0003c3ffff */
.L_x_105:
        /* <DEDUP_REMOVED lines=16> */
.L_x_127:


//--------------------- .text._Z18GetMaxMinPerTensorIfEvPKT_iPS0_S3_ii --------------------------
	.section	.text._Z18GetMaxMinPerTensorIfEvPKT_iPS0_S3_ii,"ax",@progbits
	.align	128
        .global         _Z18GetMaxMinPerTensorIfEvPKT_iPS0_S3_ii
        .type           _Z18GetMaxMinPerTensorIfEvPKT_iPS0_S3_ii,@function
        .size           _Z18GetMaxMinPerTensorIfEvPKT_iPS0_S3_ii,(.L_x_132 - _Z18GetMaxMinPerTensorIfEvPKT_iPS0_S3_ii)
        .other          _Z18GetMaxMinPerTensorIfEvPKT_iPS0_S3_ii,@"STO_CUDA_ENTRY STV_DEFAULT"
_Z18GetMaxMinPerTensorIfEvPKT_iPS0_S3_ii:
.text._Z18GetMaxMinPerTensorIfEvPKT_iPS0_S3_ii:
[----:B------:R-:W-:Y:S08]  /*0000*/  LDC R1, c[0x0][0x37c] ;  /* 0x0000df00ff017b82 */ /* 0x000ff00000000800 */
[----:B------:R-:W0:Y:S01]  /*0010*/  S2UR UR5, SR_CgaCtaId ;  /* 0x00000000000579c3 */ /* 0x000e220000008800 */
[----:B------:R-:W1:Y:S01]  /*0020*/  S2R R0, SR_TID.X ;  /* 0x0000000000007919 */ /* 0x000e620000002100 */
[----:B------:R-:W2:Y:S01]  /*0030*/  LDCU UR7, c[0x0][0x360] ;  /* 0x00006c00ff0777ac */ /* 0x000ea20008000800 */
[----:B------:R-:W-:Y:S01]  /*0040*/  IMAD.MOV.U32 R9, RZ, RZ, 0x800000 ;  /* 0x00800000ff097424 */ /* 0x000fe200078e00ff */
[----:B------:R-:W-:Y:S01]  /*0050*/  BSSY.RECONVERGENT B0, `(.L_x_106) ;  /* 0x0000057000007945 */ /* 0x000fe20003800200 */
[----:B------:R-:W3:Y:S01]  /*0060*/  S2R R5, SR_CTAID.X ;  /* 0x0000000000057919 */ /* 0x000ee20000002500 */
[----:B------:R-:W-:Y:S01]  /*0070*/  UMOV UR4, 0x400 ;  /* 0x0000040000047882 */ /* 0x000fe20000000000 */
[----:B------:R-:W-:Y:S01]  /*0080*/  IMAD.MOV.U32 R6, RZ, RZ, 0x7f7fffff ;  /* 0x7f7fffffff067424 */ /* 0x000fe200078e00ff */
[----:B------:R-:W4:Y:S01]  /*0090*/  LDC R7, c[0x0][0x370] ;  /* 0x0000dc00ff077b82 */ /* 0x000f220000000800 */
[----:B------:R-:W1:Y:S01]  /*00a0*/  LDCU.64 UR8, c[0x0][0x358] ;  /* 0x00006b00ff0877ac */ /* 0x000e620008000a00 */
[----:B0-----:R-:W-:Y:S01]  /*00b0*/  ULEA UR4, UR5, UR4, 0x18 ;  /* 0x0000000405047291 */ /* 0x001fe2000f8ec0ff */
[----:B------:R-:W0:Y:S03]  /*00c0*/  LDCU UR5, c[0x0][0x388] ;  /* 0x00007100ff0577ac */ /* 0x000e260008000800 */
[----:B--2---:R-:W-:-:S02]  /*00d0*/  ULEA UR6, UR7, UR4, 0x2 ;  /* 0x0000000407067291 */ /* 0x004fc4000f8e10ff */
[----:B----4-:R-:W-:Y:S01]  /*00e0*/  IMAD R7, R7, UR7, RZ ;  /* 0x0000000707077c24 */ /* 0x010fe2000f8e02ff */
[----:B-1----:R-:W-:-:S03]  /*00f0*/  LEA R2, R0, UR4, 0x2 ;  /* 0x0000000400027c11 */ /* 0x002fc6000f8e10ff */
[----:B------:R-:W-:Y:S01]  /*0100*/  LEA R3, R0, UR6, 0x2 ;  /* 0x0000000600037c11 */ /* 0x000fe2000f8e10ff */
[----:B---3--:R-:W-:Y:S01]  /*0110*/  IMAD R4, R5, UR7, R0 ;  /* 0x0000000705047c24 */ /* 0x008fe2000f8e0200 */
[----:B------:R1:W-:Y:S01]  /*0120*/  STS [R2], R9 ;  /* 0x0000000902007388 */ /* 0x0003e20000000800 */
[----:B------:R-:W-:-:S03]  /*0130*/  IMAD.U32 R5, RZ, RZ, UR7 ;  /* 0x00000007ff057e24 */ /* 0x000fc6000f8e00ff */
[----:B------:R1:W-:Y:S01]  /*0140*/  STS [R3], R6 ;  /* 0x0000000603007388 */ /* 0x0003e20000000800 */
[----:B0-----:R-:W-:-:S13]  /*0150*/  ISETP.GE.AND P0, PT, R4, UR5, PT ;  /* 0x0000000504007c0c */ /* 0x001fda000bf06270 */
[----:B-1----:R-:W-:Y:S05]  /*0160*/  @P0 BRA `(.L_x_107) ;  /* 0x0000000400140947 */ /* 0x002fea0003800000 */
[----:B------:R-:W0:Y:S01]  /*0170*/  I2F.U32.RP R12, R7 ;  /* 0x00000007000c7306 */ /* 0x000e220000209000 */
[C---:B------:R-:W-:Y:S01]  /*0180*/  IMAD.IADD R6, R7.reuse, 0x1, R4 ;  /* 0x0000000107067824 */ /* 0x040fe200078e0204 */
[----:B------:R-:W-:Y:S01]  /*0190*/  ISETP.NE.U32.AND P2, PT, R7, RZ, PT ;  /* 0x000000ff0700720c */ /* 0x000fe20003f45070 */
[----:B------:R-:W-:Y:S01]  /*01a0*/  IMAD.MOV R13, RZ, RZ, -R7 ;  /* 0x000000ffff0d7224 */ /* 0x000fe200078e0a07 */
[----:B------:R-:W-:Y:S02]  /*01b0*/  BSSY.RECONVERGENT B1, `(.L_x_108) ;  /* 0x000002b000017945 */ /* 0x000fe40003800200 */
[C---:B------:R-:W-:Y:S02]  /*01c0*/  ISETP.GE.AND P0, PT, R6.reuse, UR5, PT ;  /* 0x0000000506007c0c */ /* 0x040fe4000bf06270 */
[----:B------:R-:W-:Y:S02]  /*01d0*/  VIMNMX R11, PT, PT, R6, UR5, !PT ;  /* 0x00000005060b7c48 */ /* 0x000fe4000ffe0100 */
[----:B------:R-:W-:-:S04]  /*01e0*/  SEL R10, RZ, 0x1, P0 ;  /* 0x00000001ff0a7807 */ /* 0x000fc80000000000 */
[----:B------:R-:W-:Y:S01]  /*01f0*/  IADD3 R6, PT, PT, R11, -R6, -R10 ;  /* 0x800000060b067210 */ /* 0x000fe20007ffe80a */
[----:B0-----:R-:W0:Y:S01]  /*0200*/  MUFU.RCP R12, R12 ;  /* 0x0000000c000c7308 */ /* 0x001e220000001000 */
[----:B------:R-:W-:Y:S02]  /*0210*/  IMAD.MOV.U32 R11, RZ, RZ, 0x800000 ;  /* 0x00800000ff0b7424 */ /* 0x000fe400078e00ff */
[----:B0-----:R-:W-:-:S05]  /*0220*/  VIADD R8, R12, 0xffffffe ;  /* 0x0ffffffe0c087836 */ /* 0x001fca0000000000 */
[----:B------:R0:W1:Y:S02]  /*0230*/  F2I.FTZ.U32.TRUNC.NTZ R9, R8 ;  /* 0x0000000800097305 */ /* 0x000064000021f000 */
[----:B0-----:R-:W-:Y:S02]  /*0240*/  IMAD.MOV.U32 R8, RZ, RZ, RZ ;  /* 0x000000ffff087224 */ /* 0x001fe400078e00ff */
[----:B-1----:R-:W-:-:S04]  /*0250*/  IMAD R13, R13, R9, RZ ;  /* 0x000000090d0d7224 */ /* 0x002fc800078e02ff */
[----:B------:R-:W-:-:S06]  /*0260*/  IMAD.HI.U32 R9, R9, R13, R8 ;  /* 0x0000000d09097227 */ /* 0x000fcc00078e0008 */
[----:B------:R-:W-:-:S04]  /*0270*/  IMAD.HI.U32 R9, R9, R6, RZ ;  /* 0x0000000609097227 */ /* 0x000fc800078e00ff */
[----:B------:R-:W-:-:S04]  /*0280*/  IMAD.MOV R8, RZ, RZ, -R9 ;  /* 0x000000ffff087224 */ /* 0x000fc800078e0a09 */
[----:B------:R-:W-:-:S05]  /*0290*/  IMAD R6, R7, R8, R6 ;  /* 0x0000000807067224 */ /* 0x000fca00078e0206 */
[----:B------:R-:W-:-:S13]  /*02a0*/  ISETP.GE.U32.AND P0, PT, R6, R7, PT ;  /* 0x000000070600720c */ /* 0x000fda0003f06070 */
[----:B------:R-:W-:Y:S01]  /*02b0*/  @P0 IMAD.IADD R6, R6, 0x1, -R7 ;  /* 0x0000000106060824 */ /* 0x000fe200078e0a07 */
[----:B------:R-:W-:-:S04]  /*02c0*/  @P0 IADD3 R9, PT, PT, R9, 0x1, RZ ;  /* 0x0000000109090810 */ /* 0x000fc80007ffe0ff */
[----:B------:R-:W-:-:S13]  /*02d0*/  ISETP.GE.U32.AND P1, PT, R6, R7, PT ;  /* 0x000000070600720c */ /* 0x000fda0003f26070 */
[----:B------:R-:W-:Y:S01]  /*02e0*/  @P1 VIADD R9, R9, 0x1 ;  /* 0x0000000109091836 */ /* 0x000fe20000000000 */
[----:B------:R-:W-:-:S05]  /*02f0*/  @!P2 LOP3.LUT R9, RZ, R7, RZ, 0x33, !PT ;  /* 0x00000007ff09a212 */ /* 0x000fca00078e33ff */
[----:B------:R-:W-:Y:S02]  /*0300*/  IMAD.IADD R12, R10, 0x1, R9 ;  /* 0x000000010a0c7824 */ /* 0x000fe400078e0209 */
[----:B------:R-:W-:-:S03]  /*0310*/  IMAD.MOV.U32 R10, RZ, RZ, 0x7f7fffff ;  /* 0x7f7fffffff0a7424 */ /* 0x000fc600078e00ff */
[C---:B------:R-:W-:Y:S02]  /*0320*/  LOP3.LUT R6, R12.reuse, 0x3, RZ, 0xc0, !PT ;  /* 0x000000030c067812 */ /* 0x040fe400078ec0ff */
[----:B------:R-:W-:Y:S02]  /*0330*/  ISETP.GE.U32.AND P1, PT, R12, 0x3, PT ;  /* 0x000000030c00780c */ /* 0x000fe40003f26070 */
[----:B------:R-:W-:Y:S01]  /*0340*/  ISETP.NE.AND P0, PT, R6, 0x3, PT ;  /* 0x000000030600780c */ /* 0x000fe20003f05270 */
[----:B------:R-:W-:-:S12]  /*0350*/  IMAD.MOV.U32 R6, RZ, RZ, R4 ;  /* 0x000000ffff067224 */ /* 0x000fd800078e0004 */
[----:B------:R-:W-:Y:S05]  /*0360*/  @!P0 BRA `(.L_x_109) ;  /* 0x00000000003c8947 */ /* 0x000fea0003800000 */
[----:B------:R-:W0:Y:S01]  /*0370*/  LDC.64 R8, c[0x0][0x380] ;  /* 0x0000e000ff087b82 */ /* 0x000e220000000a00 */
[----:B------:R-:W-:Y:S02]  /*0380*/  VIADD R12, R12, 0x1 ;  /* 0x000000010c0c7836 */ /* 0x000fe40000000000 */
[----:B------:R-:W-:Y:S02]  /*0390*/  HFMA2 R11, -RZ, RZ, 7.62939453125e-06, 0 ;  /* 0x00800000ff0b7431 */ /* 0x000fe400000001ff */
[----:B------:R-:W-:Y:S02]  /*03a0*/  IMAD.MOV.U32 R10, RZ, RZ, 0x7f7fffff ;  /* 0x7f7fffffff0a7424 */ /* 0x000fe400078e00ff */
[----:B------:R-:W-:Y:S01]  /*03b0*/  IMAD.MOV.U32 R6, RZ, RZ, R4 ;  /* 0x000000ffff067224 */ /* 0x000fe200078e0004 */
[----:B------:R-:W-:-:S05]  /*03c0*/  LOP3.LUT R12, R12, 0x3, RZ, 0xc0, !PT ;  /* 0x000000030c0c7812 */ /* 0x000fca00078ec0ff */
[----:B------:R-:W-:-:S07]  /*03d0*/  IMAD.MOV R14, RZ, RZ, -R12 ;  /* 0x000000ffff0e7224 */ /* 0x000fce00078e0a0c */
.L_x_110:
[----:B0-----:R-:W-:-:S06]  /*03e0*/  IMAD.WIDE R12, R6, 0x4, R8 ;  /* 0x00000004060c7825 */ /* 0x001fcc00078e0208 */
[----:B------:R-:W2:Y:S01]  /*03f0*/  LDG.E R12, desc[UR8][R12.64] ;  /* 0x000000080c0c7981 */ /* 0x000ea2000c1e1900 */
[----:B------:R-:W-:Y:S02]  /*0400*/  VIADD R14, R14, 0x1 ;  /* 0x000000010e0e7836 */ /* 0x000fe40000000000 */
[----:B------:R-:W-:-:S03]  /*0410*/  IMAD.IADD R6, R7, 0x1, R6 ;  /* 0x0000000107067824 */ /* 0x000fc600078e0206 */
[----:B------:R-:W-:Y:S02]  /*0420*/  ISETP.NE.AND P0, PT, R14, RZ, PT ;  /* 0x000000ff0e00720c */ /* 0x000fe40003f05270 */
[C---:B--2---:R-:W-:Y:S02]  /*0430*/  FMNMX R11, R12.reuse, R11, !PT ;  /* 0x0000000b0c0b7209 */ /* 0x044fe40007800000 */
[----:B------:R-:W-:-:S09]  /*0440*/  FMNMX R10, R12, R10, PT ;  /* 0x0000000a0c0a7209 */ /* 0x000fd20003800000 */
[----:B------:R-:W-:Y:S05]  /*0450*/  @P0 BRA `(.L_x_110) ;  /* 0xfffffffc00e00947 */ /* 0x000fea000383ffff */
.L_x_109:
[----:B------:R-:W-:Y:S05]  /*0460*/  BSYNC.RECONVERGENT B1 ;  /* 0x0000000000017941 */ /* 0x000fea0003800200 */
.L_x_108:
[----:B------:R-:W-:Y:S04]  /*0470*/  BSSY.RECONVERGENT B1, `(.L_x_111) ;  /* 0x0000012000017945 */ /* 0x000fe80003800200 */
[----:B------:R-:W-:Y:S05]  /*0480*/  @!P1 BRA `(.L_x_112) ;  /* 0x0000000000409947 */ /* 0x000fea0003800000 */
.L_x_113:
[----:B------:R-:W0:Y:S02]  /*0490*/  LDC.64 R8, c[0x0][0x380] ;  /* 0x0000e000ff087b82 */ /* 0x000e240000000a00 */
[----:B0-----:R-:W-:-:S04]  /*04a0*/  IMAD.WIDE R16, R6, 0x4, R8 ;  /* 0x0000000406107825 */ /* 0x001fc800078e0208 */
[C---:B------:R-:W-:Y:S02]  /*04b0*/  IMAD.WIDE R14, R7.reuse, 0x4, R16 ;  /* 0x00000004070e7825 */ /* 0x040fe400078e0210 */
[----:B------:R-:W2:Y:S02]  /*04c0*/  LDG.E R16, desc[UR8][R16.64] ;  /* 0x0000000810107981 */ /* 0x000ea4000c1e1900 */
[C---:B------:R-:W-:Y:S02]  /*04d0*/  IMAD.WIDE R8, R7.reuse, 0x4, R14 ;  /* 0x0000000407087825 */ /* 0x040fe400078e020e */
[----:B------:R-:W2:Y:S02]  /*04e0*/  LDG.E R15, desc[UR8][R14.64] ;  /* 0x000000080e0f7981 */ /* 0x000ea4000c1e1900 */
[C---:B------:R-:W-:Y:S02]  /*04f0*/  IMAD.WIDE R12, R7.reuse, 0x4, R8 ;  /* 0x00000004070c7825 */ /* 0x040fe400078e0208 */
[----:B------:R-:W3:Y:S04]  /*0500*/  LDG.E R8, desc[UR8][R8.64] ;  /* 0x0000000808087981 */ /* 0x000ee8000c1e1900 */
[----:B------:R-:W3:Y:S01]  /*0510*/  LDG.E R13, desc[UR8][R12.64] ;  /* 0x000000080c0d7981 */ /* 0x000ee2000c1e1900 */
[----:B------:R-:W-:-:S05]  /*0520*/  IMAD R6, R7, 0x4, R6 ;  /* 0x0000000407067824 */ /* 0x000fca00078e0206 */
[----:B------:R-:W-:Y:S02]  /*0530*/  ISETP.GE.AND P0, PT, R6, UR5, PT ;  /* 0x0000000506007c0c */ /* 0x000fe4000bf06270 */
[C-C-:B--2---:R-:W-:Y:S02]  /*0540*/  FMNMX3 R11, R16.reuse, R11, R15.reuse, !PT ;  /* 0x0000000b100b7276 */ /* 0x144fe4000780000f */
[----:B------:R-:W-:Y:S02]  /*0550*/  FMNMX3 R10, R16, R10, R15, PT ;  /* 0x0000000a100a7276 */ /* 0x000fe4000380000f */
[C-C-:B---3--:R-:W-:Y:S02]  /*0560*/  FMNMX3 R11, R8.reuse, R11, R13.reuse, !PT ;  /* 0x0000000b080b7276 */ /* 0x148fe4000780000d */
[----:B------:R-:W-:-:S05]  /*0570*/  FMNMX3 R10, R8, R10, R13, PT ;  /* 0x0000000a080a7276 */ /* 0x000fca000380000d */
[----:B------:R-:W-:Y:S05]  /*0580*/  @!P0 BRA `(.L_x_113) ;  /* 0xfffffffc00c08947 */ /* 0x000fea000383ffff */
.L_x_112:
[----:B------:R-:W-:Y:S05]  /*0590*/  BSYNC.RECONVERGENT B1 ;  /* 0x0000000000017941 */ /* 0x000fea0003800200 */
.L_x_111:
[----:B------:R0:W-:Y:S04]  /*05a0*/  STS [R2], R11 ;  /* 0x0000000b02007388 */ /* 0x0001e80000000800 */
[----:B------:R0:W-:Y:S02]  /*05b0*/  STS [R3], R10 ;  /* 0x0000000a03007388 */ /* 0x0001e40000000800 */
.L_x_107:
[----:B------:R-:W-:Y:S05]  /*05c0*/  BSYNC.RECONVERGENT B0 ;  /* 0x0000000000007941 */ /* 0x000fea0003800200 */
.L_x_106:
[----:B------:R-:W-:Y:S01]  /*05d0*/  BAR.SYNC.DEFER_BLOCKING 0x0 ;  /* 0x0000000000007b1d */ /* 0x000fe20000010000 */
[----:B------:R-:W-:-:S13]  /*05e0*/  ISETP.GE.U32.AND P0, PT, R5, 0x2, PT ;  /* 0x000000020500780c */ /* 0x000fda0003f06070 */
[----:B------:R-:W-:Y:S05]  /*05f0*/  @!P0 BRA `(.L_x_114) ;  /* 0x0000000000548947 */ /* 0x000fea0003800000 */
[----:B------:R-:W1:Y:S02]  /*0600*/  LDCU UR4, c[0x0][0x388] ;  /* 0x00007100ff0477ac */ /* 0x000e640008000800 */
.L_x_117:
[----:B------:R-:W-:Y:S01]  /*0610*/  SHF.R.U32.HI R13, RZ, 0x1, R5 ;  /* 0x00000001ff0d7819 */ /* 0x000fe20000011605 */
[----:B------:R-:W-:Y:S03]  /*0620*/  BSSY.RECONVERGENT B0, `(.L_x_115) ;  /* 0x000000e000007945 */ /* 0x000fe60003800200 */
[----:B------:R-:W-:-:S04]  /*0630*/  ISETP.GE.U32.AND P0, PT, R0, R13, PT ;  /* 0x0000000d0000720c */ /* 0x000fc80003f06070 */
[----:B-1----:R-:W-:-:S13]  /*0640*/  ISETP.GE.OR P0, PT, R4, UR4, P0 ;  /* 0x0000000404007c0c */ /* 0x002fda0008706670 */
[----:B------:R-:W-:Y:S05]  /*0650*/  @P0 BRA `(.L_x_116) ;  /* 0x0000000000280947 */ /* 0x000fea0003800000 */
[C---:B------:R-:W-:Y:S01]  /*0660*/  LEA R7, R13.reuse, R2, 0x2 ;  /* 0x000000020d077211 */ /* 0x040fe200078e10ff */
[----:B------:R-:W-:Y:S01]  /*0670*/  LDS R6, [R2] ;  /* 0x0000000002067984 */ /* 0x000fe20000000800 */
[----:B------:R-:W-:-:S04]  /*0680*/  IMAD R8, R13, 0x4, R3 ;  /* 0x000000040d087824 */ /* 0x000fc800078e0203 */
[----:B------:R-:W1:Y:S02]  /*0690*/  LDS R7, [R7] ;  /* 0x0000000007077984 */ /* 0x000e640000000800 */
[----:B-1----:R-:W-:-:S05]  /*06a0*/  FMNMX R9, R6, R7, !PT ;  /* 0x0000000706097209 */ /* 0x002fca0007800000 */
[----:B------:R-:W-:Y:S04]  /*06b0*/  STS [R2], R9 ;  /* 0x0000000902007388 */ /* 0x000fe80000000800 */
[----:B0-----:R-:W-:Y:S04]  /*06c0*/  LDS R11, [R8] ;  /* 0x00000000080b7984 */ /* 0x001fe80000000800 */
[----:B------:R-:W0:Y:S02]  /*06d0*/  LDS R6, [R3] ;  /* 0x0000000003067984 */ /* 0x000e240000000800 */
[----:B0-----:R-:W-:-:S05]  /*06e0*/  FMNMX R6, R6, R11, PT ;  /* 0x0000000b06067209 */ /* 0x001fca0003800000 */
[----:B------:R1:W-:Y:S02]  /*06f0*/  STS [R3], R6 ;  /* 0x0000000603007388 */ /* 0x0003e40000000800 */
.L_x_116:
[----:B------:R-:W-:Y:S05]  /*0700*/  BSYNC.RECONVERGENT B0 ;  /* 0x0000000000007941 */ /* 0x000fea0003800200 */
.L_x_115:
[----:B------:R-:W-:Y:S01]  /*0710*/  BAR.SYNC.DEFER_BLOCKING 0x0 ;  /* 0x0000000000007b1d */ /* 0x000fe20000010000 */
[----:B------:R-:W-:Y:S01]  /*0720*/  ISETP.GT.U32.AND P0, PT, R5, 0x3, PT ;  /* 0x000000030500780c */ /* 0x000fe20003f04070 */
[----:B------:R-:W-:-:S12]  /*0730*/  IMAD.MOV.U32 R5, RZ, RZ, R13 ;  /* 0x000000ffff057224 */ /* 0x000fd800078e000d */
[----:B------:R-:W-:Y:S05]  /*0740*/  @P0 BRA `(.L_x_117) ;  /* 0xfffffffc00b00947 */ /* 0x000fea000383ffff */
.L_x_114:
[----:B------:R-:W-:-:S13]  /*0750*/  ISETP.NE.AND P0, PT, R0, RZ, PT ;  /* 0x000000ff0000720c */ /* 0x000fda0003f05270 */
[----:B------:R-:W-:Y:S05]  /*0760*/  @P0 EXIT ;  /* 0x000000000000094d */ /* 0x000fea0003800000 */
[----:B01----:R-:W0:Y:S02]  /*0770*/  LDC.64 R2, c[0x0][0x390] ;  /* 0x0000e400ff027b82 */ /* 0x003e240000000a00 */
[----:B0-----:R0:W5:Y:S06]  /*0780*/  LDG.E R6, desc[UR8][R2.64] ;  /* 0x0000000802067981 */ /* 0x00116c000c1e1900 */
[----:B------:R-:W1:Y:S01]  /*0790*/  S2UR UR5, SR_CgaCtaId ;  /* 0x00000000000579c3 */ /* 0x000e620000008800 */
[----:B------:R-:W-:Y:S01]  /*07a0*/  UMOV UR4, 0x400 ;  /* 0x0000040000047882 */ /* 0x000fe20000000000 */
[----:B------:R-:W-:Y:S01]  /*07b0*/  BSSY B0, `(.L_x_118) ;  /* 0x0000009000007945 */ /* 0x000fe20003800000 */
[----:B-1----:R-:W-:-:S09]  /*07c0*/  ULEA UR4, UR5, UR4, 0x18 ;  /* 0x0000000405047291 */ /* 0x002fd2000f8ec0ff */
[----:B0-----:R-:W1:Y:S03]  /*07d0*/  LDS R5, [UR4] ;  /* 0x00000004ff057984 */ /* 0x001e660008000800 */
.L_x_119:
[-C--:B-1---5:R-:W-:Y:S01]  /*07e0*/  FMNMX R7, R5, R6.reuse, !PT ;  /* 0x0000000605077209 */ /* 0x0a2fe20007800000 */
[----:B------:R-:W-:Y:S05]  /*07f0*/  YIELD ;  /* 0x0000000000007946 */ /* 0x000fea0003800000 */
[----:B------:R-:W2:Y:S02]  /*0800*/  ATOMG.E.CAS.STRONG.GPU PT, R7, [R2], R6, R7 ;  /* 0x00000006020773a9 */ /* 0x000ea400001ee107 */
[----:B--2---:R-:W-:Y:S01]  /*0810*/  ISETP.NE.AND P0, PT, R7, R6, PT ;  /* 0x000000060700720c */ /* 0x004fe20003f05270 */
[----:B------:R-:W-:-:S12]  /*0820*/  IMAD.MOV.U32 R6, RZ, RZ, R7 ;  /* 0x000000ffff067224 */ /* 0x000fd800078e0007 */
[----:B------:R-:W-:Y:S05]  /*0830*/  @P0 BRA `(.L_x_119) ;  /* 0xfffffffc00e80947 */ /* 0x000fea000383ffff */
[----:B------:R-:W-:Y:S05]  /*0840*/  BSYNC B0 ;  /* 0x0000000000007941 */ /* 0x000fea0003800000 */
.L_x_118:
[----:B------:R-:W0:Y:S01]  /*0850*/  LDC.64 R2, c[0x0][0x398] ;  /* 0x0000e600ff027b82 */ /* 0x000e220000000a00 */
[----:B------:R-:W1:Y:S04]  /*0860*/  LDS R5, [UR6] ;  /* 0x00000006ff057984 */ /* 0x000e680008000800 */
[----:B01----:R0:W5:Y:S02]  /*0870*/  LDG.E R6, desc[UR8][R2.64] ;  /* 0x0000000802067981 */ /* 0x003164000c1e1900 */
.L_x_120:
[-C--:B-----5:R-:W-:Y:S01]  /*0880*/  FMNMX R7, R5, R6.reuse, PT ;  /* 0x0000000605077209 */ /* 0x0a0fe20003800000 */
[----:B------:R-:W-:Y:S05]  /*0890*/  YIELD ;  /* 0x0000000000007946 */ /* 0x000fea0003800000 */
[----:B------:R-:W2:Y:S02]  /*08a0*/  ATOMG.E.CAS.STRONG.GPU PT, R7, [R2], R6, R7 ;  /* 0x00000006020773a9 */ /* 0x000ea400001ee107 */
[----:B--2---:R-:W-:Y:S01]  /*08b0*/  ISETP.NE.AND P0, PT, R7, R6, PT ;  /* 0x000000060700720c */ /* 0x004fe20003f05270 */
[----:B------:R-:W-:-:S12]  /*08c0*/  IMAD.MOV.U32 R6, RZ, RZ, R7 ;  /* 0x000000ffff067224 */ /* 0x000fd800078e0007 */
[----:B------:R-:W-:Y:S05]  /*08d0*/  @P0 BRA `(.L_x_120) ;  /* 0xfffffffc00e80947 */ /* 0x000fea000383ffff */
[----:B------:R-:W-:Y:S05]  /*08e0*/  EXIT ;  /* 0x000000000000794d */ /* 0x000fea0003800000 */
.L_x_121:
        /* <DEDUP_REMOVED lines=9> */
.L_x_132:


//--------------------- .nv.global.init           --------------------------
	.section	.nv.global.init,"aw",@progbits
.nv.global.init:
	.type		$str,@object
	.size		$str,(.L_0 - $str)
$str:
        /*0000*/ 	.byte	0x73, 0x63, 0x61, 0x6c, 0x65, 0x3a, 0x20, 0x25, 0x66, 0x0a, 0x00
.L_0:


//--------------------- .nv.shared._Z21QuantizePerChannelSymIfEvPKT_S2_idPS0_ii --------------------------
	.section	.nv.shared._Z21QuantizePerChannelSymIfEvPKT_S2_idPS0_ii,"aw",@nobits
	.sectionflags	@""
	.align	16
	.zero		1024


//--------------------- .nv.shared.reserved.0     --------------------------
	.section	.nv.shared.reserved.0,"aw",@nobits
	.weak		__nv_reservedSMEM_offset_0_alias
	.size		__nv_reservedSMEM_offset_0_alias, 0, 64
	.other		__nv_reservedSMEM_offset_0_alias,@"STO_CUDA_RESERVED_SHARED STV_DEFAULT"
__nv_reservedSMEM_offset_0_alias:
	.zero		0
	.zero		64


//--------------------- .nv.shared._Z19GetMaxMinPerChannelIfEvPKT_iPS0_S3_ii --------------------------
	.section	.nv.shared._Z19GetMaxMinPerChannelIfEvPKT_iPS0_S3_ii,"aw",@nobits
	.sectionflags	@""
	.align	16
	.zero		1024


//--------------------- .nv.shared._Z20QuantizePerTensorSymIfEvPKT_S2_idPS0_ii --------------------------
	.section	.nv.shared._Z20QuantizePerTensorSymIfEvPKT_S2_idPS0_ii,"aw",@nobits
	.sectionflags	@""
	.align	16
	.zero		1024


//--------------------- .nv.shared._Z16GetScaleAndZPSymIfEvPKT_S2_idPS0_S3_ --------------------------
	.section	.nv.shared._Z16GetScaleAndZPSymIfEvPKT_S2_idPS0_S3_,"aw",@nobits
	.sectionflags	@""
	.align	16
	.zero		1024


//--------------------- .nv.shared._Z18GetMaxMinPerTensorIfEvPKT_iPS0_S3_ii --------------------------
	.section	.nv.shared._Z18GetMaxMinPerTensorIfEvPKT_iPS0_S3_ii,"aw",@nobits
	.sectionflags	@""
	.align	16
	.zero		1024


//--------------------- .nv.constant0._Z21QuantizePerChannelSymIfEvPKT_S2_idPS0_ii --------------------------
	.section	.nv.constant0._Z21QuantizePerChannelSymIfEvPKT_S2_idPS0_ii,"a",@progbits
	.sectionflags	@""
	.align	4
.nv.constant0._Z21QuantizePerChannelSymIfEvPKT_S2_idPS0_ii:
	.zero		944


//--------------------- .nv.constant0._Z19GetMaxMinPerChannelIfEvPKT_iPS0_S3_ii --------------------------
	.section	.nv.constant0._Z19GetMaxMinPerChannelIfEvPKT_iPS0_S3_ii,"a",@progbits
	.sectionflags	@""
	.align	4
.nv.constant0._Z19GetMaxMinPerChannelIfEvPKT_iPS0_S3_ii:
	.zero		936


//--------------------- .nv.constant0._Z20QuantizePerTensorSymIfEvPKT_S2_idPS0_ii --------------------------
	.section	.nv.constant0._Z20QuantizePerTensorSymIfEvPKT_S2_idPS0_ii,"a",@progbits
	.sectionflags	@""
	.align	4
.nv.constant0._Z20QuantizePerTensorSymIfEvPKT_S2_idPS0_ii:
	.zero		944


//--------------------- .nv.constant0._Z16GetScaleAndZPSymIfEvPKT_S2_idPS0_S3_ --------------------------
	.section	.nv.constant0._Z16GetScaleAndZPSymIfEvPKT_S2_idPS0_S3_,"a",@progbits
	.sectionflags	@""
	.align	4
.nv.constant0._Z16GetScaleAndZPSymIfEvPKT_S2_idPS0_S3_:
	.zero		944


//--------------------- .nv.constant0._Z18GetMaxMinPerTensorIfEvPKT_iPS0_S3_ii --------------------------
	.section	.nv.constant0._Z18GetMaxMinPerTensorIfEvPKT_iPS0_S3_ii,"a",@progbits
	.sectionflags	@""
	.align	4
.nv.constant0._Z18GetMaxMinPerTensorIfEvPKT_iPS0_S3_ii:
	.zero		936


//--------------------- SYMBOLS --------------------------

	.type		.nv.reservedSmem.offset0,@object
	.size		.nv.reservedSmem.offset0,0x4
	.type		.nv.reservedSmem.cap,@object
	.size		.nv.reservedSmem.cap,0x4
	.type		vprintf,@function
